//
// Generated by NVIDIA NVVM Compiler
//
// Compiler Build ID: CL-36424714
// Cuda compilation tools, release 13.0, V13.0.88
// Based on NVVM 20.0.0
//

.version 9.0
.target sm_100
.address_size 64

	// .globl	my_kernel_kernel0
// _ZZ17my_kernel_kernel0E18PaddedInput_shared has been demoted
// _ZZ17my_kernel_kernel0E18placeholder_shared has been demoted

.visible .entry my_kernel_kernel0(
	.param .u64 .ptr .align 1 my_kernel_kernel0_param_0,
	.param .u64 .ptr .align 1 my_kernel_kernel0_param_1,
	.param .u64 .ptr .align 1 my_kernel_kernel0_param_2,
	.param .u64 .ptr .align 1 my_kernel_kernel0_param_3,
	.param .u64 .ptr .align 1 my_kernel_kernel0_param_4
)
{
	.reg .pred 	%p<20>;
	.reg .b16 	%rs<57>;
	.reg .b32 	%r<160>;
	.reg .b32 	%f<1562>;
	.reg .b64 	%rd<29>;
	// demoted variable
	.shared .align 4 .b8 _ZZ17my_kernel_kernel0E18PaddedInput_shared[22464];
	// demoted variable
	.shared .align 4 .b8 _ZZ17my_kernel_kernel0E18placeholder_shared[2688];
	mov.u32 	%r20, %tid.x;
	cvt.u16.u32 	%rs4, %r20;
	mul.hi.u16 	%rs5, %rs4, 21846;
	cvt.u32.u16 	%r1, %rs5;
	mov.u32 	%r21, %ctaid.x;
	mul.hi.u32 	%r22, %r21, 1272582903;
	shr.u32 	%r23, %r22, 7;
	mul.lo.s32 	%r24, %r23, 432;
	sub.s32 	%r25, %r21, %r24;
	cvt.u16.u32 	%rs6, %r25;
	mul.hi.u16 	%rs7, %rs6, 456;
	mul.lo.s16 	%rs1, %rs7, 48;
	mul.hi.u32 	%r26, %r21, 954437177;
	shr.u32 	%r3, %r26, 5;
	mul.lo.s32 	%r27, %r3, 144;
	sub.s32 	%r2, %r21, %r27;
	shr.u32 	%r28, %r21, 1;
	and.b32  	%r29, %r28, 3;
	shr.u32 	%r30, %r2, 3;
	mul.lo.s32 	%r31, %r30, 384;
	mul.lo.s32 	%r32, %r29, 12;
	mul.lo.s16 	%rs8, %rs5, 3;
	sub.s16 	%rs9, %rs4, %rs8;
	cvt.u32.u16 	%r33, %rs9;
	mad.lo.s32 	%r34, %r3, 331776, %r31;
	or.b32  	%r35, %r34, %r32;
	or.b32  	%r36, %r35, %r33;
	add.s32 	%r4, %r36, -7065;
	mov.b32 	%r155, 0;
	mov.f32 	%f1434, 0f00000000;
	mov.f32 	%f1435, %f1434;
	mov.f32 	%f1436, %f1434;
	mov.f32 	%f1437, %f1434;
	mov.f32 	%f1438, %f1434;
	mov.f32 	%f1439, %f1434;
	mov.f32 	%f1440, %f1434;
	mov.f32 	%f1441, %f1434;
	mov.f32 	%f1442, %f1434;
	mov.f32 	%f1443, %f1434;
	mov.f32 	%f1444, %f1434;
	mov.f32 	%f1445, %f1434;
	mov.f32 	%f1446, %f1434;
	mov.f32 	%f1447, %f1434;
	mov.f32 	%f1448, %f1434;
	mov.f32 	%f1449, %f1434;
	mov.f32 	%f1450, %f1434;
	mov.f32 	%f1451, %f1434;
	mov.f32 	%f1452, %f1434;
	mov.f32 	%f1453, %f1434;
	mov.f32 	%f1454, %f1434;
	mov.f32 	%f1455, %f1434;
	mov.f32 	%f1456, %f1434;
	mov.f32 	%f1457, %f1434;
	mov.f32 	%f1458, %f1434;
	mov.f32 	%f1459, %f1434;
	mov.f32 	%f1460, %f1434;
	mov.f32 	%f1461, %f1434;
	mov.f32 	%f1462, %f1434;
	mov.f32 	%f1463, %f1434;
	mov.f32 	%f1464, %f1434;
	mov.f32 	%f1465, %f1434;
	mov.f32 	%f1466, %f1434;
	mov.f32 	%f1467, %f1434;
	mov.f32 	%f1468, %f1434;
	mov.f32 	%f1469, %f1434;
	mov.f32 	%f1470, %f1434;
	mov.f32 	%f1471, %f1434;
	mov.f32 	%f1472, %f1434;
	mov.f32 	%f1473, %f1434;
	mov.f32 	%f1474, %f1434;
	mov.f32 	%f1475, %f1434;
	mov.f32 	%f1476, %f1434;
	mov.f32 	%f1477, %f1434;
	mov.f32 	%f1478, %f1434;
	mov.f32 	%f1479, %f1434;
	mov.f32 	%f1480, %f1434;
	mov.f32 	%f1481, %f1434;
	mov.f32 	%f1482, %f1434;
	mov.f32 	%f1483, %f1434;
	mov.f32 	%f1484, %f1434;
	mov.f32 	%f1485, %f1434;
	mov.f32 	%f1486, %f1434;
	mov.f32 	%f1487, %f1434;
	mov.f32 	%f1488, %f1434;
	mov.f32 	%f1489, %f1434;
	mov.f32 	%f1490, %f1434;
	mov.f32 	%f1491, %f1434;
	mov.f32 	%f1492, %f1434;
	mov.f32 	%f1493, %f1434;
	mov.f32 	%f1494, %f1434;
	mov.f32 	%f1495, %f1434;
	mov.f32 	%f1496, %f1434;
	mov.f32 	%f1497, %f1434;
	mov.f32 	%f1498, %f1434;
	mov.f32 	%f1499, %f1434;
	mov.f32 	%f1500, %f1434;
	mov.f32 	%f1501, %f1434;
	mov.f32 	%f1502, %f1434;
	mov.f32 	%f1503, %f1434;
	mov.f32 	%f1504, %f1434;
	mov.f32 	%f1505, %f1434;
	mov.f32 	%f1506, %f1434;
	mov.f32 	%f1507, %f1434;
	mov.f32 	%f1508, %f1434;
	mov.f32 	%f1509, %f1434;
	mov.f32 	%f1510, %f1434;
	mov.f32 	%f1511, %f1434;
	mov.f32 	%f1512, %f1434;
	mov.f32 	%f1513, %f1434;
	mov.f32 	%f1514, %f1434;
	mov.f32 	%f1515, %f1434;
	mov.f32 	%f1516, %f1434;
	mov.f32 	%f1517, %f1434;
	mov.f32 	%f1518, %f1434;
	mov.f32 	%f1519, %f1434;
	mov.f32 	%f1520, %f1434;
	mov.f32 	%f1521, %f1434;
	mov.f32 	%f1522, %f1434;
	mov.f32 	%f1523, %f1434;
	mov.f32 	%f1524, %f1434;
	mov.f32 	%f1525, %f1434;
	mov.f32 	%f1526, %f1434;
	mov.f32 	%f1527, %f1434;
	mov.f32 	%f1528, %f1434;
	mov.f32 	%f1529, %f1434;
	mov.f32 	%f1530, %f1434;
	mov.f32 	%f1531, %f1434;
	mov.f32 	%f1532, %f1434;
	mov.f32 	%f1533, %f1434;
	mov.f32 	%f1534, %f1434;
	mov.f32 	%f1535, %f1434;
	mov.f32 	%f1536, %f1434;
	mov.f32 	%f1537, %f1434;
	mov.f32 	%f1538, %f1434;
	mov.f32 	%f1539, %f1434;
	mov.f32 	%f1540, %f1434;
	mov.f32 	%f1541, %f1434;
	mov.f32 	%f1542, %f1434;
	mov.f32 	%f1543, %f1434;
	mov.f32 	%f1544, %f1434;
	mov.f32 	%f1545, %f1434;
	mov.f32 	%f1546, %f1434;
	mov.f32 	%f1547, %f1434;
	mov.f32 	%f1548, %f1434;
	mov.f32 	%f1549, %f1434;
	mov.f32 	%f1550, %f1434;
	mov.f32 	%f1551, %f1434;
	mov.f32 	%f1552, %f1434;
	mov.f32 	%f1553, %f1434;
	mov.f32 	%f1554, %f1434;
	mov.f32 	%f1555, %f1434;
	mov.f32 	%f1556, %f1434;
	mov.f32 	%f1557, %f1434;
	mov.f32 	%f1558, %f1434;
	mov.f32 	%f1559, %f1434;
	mov.f32 	%f1560, %f1434;
	mov.f32 	%f1561, %f1434;
$L__BB0_1:
	mov.b32 	%r156, 0;
$L__BB0_2:
	bar.sync 	0;
	mov.b32 	%r157, 0;
$L__BB0_3:
	shl.b32 	%r39, %r157, 5;
	add.s32 	%r40, %r39, %r1;
	setp.gt.u32 	%p1, %r40, 1871;
	@%p1 bra 	$L__BB0_10;
	mov.u32 	%r41, %tid.x;
	mad.lo.s32 	%r42, %r157, 96, %r41;
	setp.gt.u32 	%p2, %r42, 5615;
	mov.f32 	%f1304, 0f00000000;
	@%p2 bra 	$L__BB0_10;
	shl.b32 	%r43, %r157, 5;
	add.s32 	%r44, %r43, %r1;
	cvt.u16.u32 	%rs10, %r44;
	mul.hi.u16 	%rs11, %rs10, -23525;
	sub.s16 	%rs12, %rs10, %rs11;
	shr.u16 	%rs13, %rs12, 1;
	add.s16 	%rs14, %rs13, %rs11;
	shr.u16 	%rs2, %rs14, 5;
	add.s16 	%rs15, %rs2, %rs1;
	cvt.u32.u16 	%r45, %rs15;
	or.b32  	%r46, %r155, %r45;
	setp.eq.s32 	%p3, %r46, 0;
	add.s32 	%r47, %r155, %r45;
	setp.gt.u32 	%p4, %r47, 144;
	or.pred  	%p5, %p3, %p4;
	@%p5 bra 	$L__BB0_9;
	shl.b32 	%r48, %r157, 5;
	add.s32 	%r49, %r48, %r1;
	cvt.u16.u32 	%rs17, %r49;
	mul.hi.u16 	%rs18, %rs17, -23525;
	sub.s16 	%rs19, %rs17, %rs18;
	shr.u16 	%rs20, %rs19, 1;
	add.s16 	%rs21, %rs20, %rs18;
	shr.u16 	%rs22, %rs21, 5;
	mul.lo.s16 	%rs23, %rs22, 39;
	sub.s16 	%rs24, %rs17, %rs23;
	mul.lo.s16 	%rs25, %rs24, 86;
	shr.u16 	%rs26, %rs25, 8;
	cvt.u32.u16 	%r8, %rs26;
	and.b32  	%r50, %r2, 248;
	add.s32 	%r51, %r50, %r8;
	add.s32 	%r52, %r51, -3;
	setp.gt.u32 	%p6, %r52, 143;
	@%p6 bra 	$L__BB0_9;
	shl.b32 	%r53, %r157, 5;
	add.s32 	%r54, %r53, %r1;
	cvt.u16.u32 	%rs27, %r54;
	mul.hi.u16 	%rs28, %rs27, -21845;
	shr.u16 	%rs29, %rs28, 1;
	mul.lo.s16 	%rs30, %rs29, 3;
	sub.s16 	%rs31, %rs27, %rs30;
	cvt.u32.u16 	%r9, %rs31;
	mov.u32 	%r55, %ctaid.x;
	shl.b32 	%r56, %r55, 1;
	and.b32  	%r57, %r56, 12;
	add.s32 	%r58, %r57, %r156;
	add.s32 	%r59, %r58, %r9;
	add.s32 	%r60, %r59, -3;
	setp.gt.u32 	%p7, %r60, 15;
	@%p7 bra 	$L__BB0_9;
	ld.param.u64 	%rd23, [my_kernel_kernel0_param_0];
	add.s32 	%r61, %r156, %r9;
	cvt.u32.u16 	%r62, %rs2;
	add.s32 	%r63, %r155, %r62;
	mad.lo.s32 	%r64, %r61, 3, %r4;
	mad.lo.s32 	%r65, %r63, 6912, %r64;
	mad.lo.s32 	%r66, %r8, 48, %r65;
	cvta.to.global.u64 	%rd6, %rd23;
	mul.wide.s32 	%rd7, %r66, 4;
	add.s64 	%rd8, %rd6, %rd7;
	ld.global.nc.f32 	%f1304, [%rd8];
$L__BB0_9:
	mov.u32 	%r67, %tid.x;
	mad.lo.s32 	%r68, %r157, 96, %r67;
	shl.b32 	%r69, %r68, 2;
	mov.u32 	%r70, _ZZ17my_kernel_kernel0E18PaddedInput_shared;
	add.s32 	%r71, %r70, %r69;
	st.shared.f32 	[%r71], %f1304;
$L__BB0_10:
	setp.eq.s32 	%p8, %r157, 58;
	@%p8 bra 	$L__BB0_19;
	shl.b32 	%r72, %r157, 5;
	add.s32 	%r73, %r72, %r1;
	setp.gt.u32 	%p9, %r73, 1839;
	@%p9 bra 	$L__BB0_18;
	mov.u32 	%r74, %tid.x;
	mad.lo.s32 	%r75, %r157, 96, %r74;
	add.s32 	%r76, %r75, 96;
	setp.gt.u32 	%p10, %r76, 5615;
	mov.f32 	%f1305, 0f00000000;
	@%p10 bra 	$L__BB0_18;
	shl.b32 	%r77, %r157, 5;
	add.s32 	%r78, %r77, %r1;
	cvt.u16.u32 	%rs32, %r78;
	add.s16 	%rs33, %rs32, 32;
	mul.hi.u16 	%rs34, %rs33, -23525;
	sub.s16 	%rs35, %rs33, %rs34;
	shr.u16 	%rs36, %rs35, 1;
	add.s16 	%rs37, %rs36, %rs34;
	shr.u16 	%rs3, %rs37, 5;
	add.s16 	%rs38, %rs3, %rs1;
	cvt.u32.u16 	%r79, %rs38;
	or.b32  	%r80, %r155, %r79;
	setp.eq.s32 	%p11, %r80, 0;
	add.s32 	%r81, %r155, %r79;
	setp.gt.u32 	%p12, %r81, 144;
	or.pred  	%p13, %p11, %p12;
	@%p13 bra 	$L__BB0_17;
	shl.b32 	%r82, %r157, 5;
	add.s32 	%r83, %r82, %r1;
	cvt.u16.u32 	%rs40, %r83;
	add.s16 	%rs41, %rs40, 32;
	mul.hi.u16 	%rs42, %rs41, -23525;
	sub.s16 	%rs43, %rs41, %rs42;
	shr.u16 	%rs44, %rs43, 1;
	add.s16 	%rs45, %rs44, %rs42;
	shr.u16 	%rs46, %rs45, 5;
	mul.lo.s16 	%rs47, %rs46, 39;
	sub.s16 	%rs48, %rs41, %rs47;
	mul.lo.s16 	%rs49, %rs48, 86;
	shr.u16 	%rs50, %rs49, 8;
	cvt.u32.u16 	%r10, %rs50;
	and.b32  	%r84, %r2, 248;
	add.s32 	%r85, %r84, %r10;
	add.s32 	%r86, %r85, -3;
	setp.gt.u32 	%p14, %r86, 143;
	@%p14 bra 	$L__BB0_17;
	shl.b32 	%r87, %r157, 5;
	add.s32 	%r88, %r87, %r1;
	cvt.u16.u32 	%rs51, %r88;
	add.s16 	%rs52, %rs51, 32;
	mul.hi.u16 	%rs53, %rs52, -21845;
	shr.u16 	%rs54, %rs53, 1;
	mul.lo.s16 	%rs55, %rs54, 3;
	sub.s16 	%rs56, %rs52, %rs55;
	cvt.u32.u16 	%r11, %rs56;
	mov.u32 	%r89, %ctaid.x;
	shl.b32 	%r90, %r89, 1;
	and.b32  	%r91, %r90, 12;
	add.s32 	%r92, %r91, %r156;
	add.s32 	%r93, %r92, %r11;
	add.s32 	%r94, %r93, -3;
	setp.gt.u32 	%p15, %r94, 15;
	@%p15 bra 	$L__BB0_17;
	ld.param.u64 	%rd24, [my_kernel_kernel0_param_0];
	add.s32 	%r95, %r156, %r11;
	cvt.u32.u16 	%r96, %rs3;
	add.s32 	%r97, %r155, %r96;
	mad.lo.s32 	%r98, %r95, 3, %r4;
	mad.lo.s32 	%r99, %r97, 6912, %r98;
	mad.lo.s32 	%r100, %r10, 48, %r99;
	cvta.to.global.u64 	%rd9, %rd24;
	mul.wide.s32 	%rd10, %r100, 4;
	add.s64 	%rd11, %rd9, %rd10;
	ld.global.nc.f32 	%f1305, [%rd11];
$L__BB0_17:
	mov.u32 	%r101, %tid.x;
	mad.lo.s32 	%r102, %r157, 96, %r101;
	shl.b32 	%r103, %r102, 2;
	mov.u32 	%r104, _ZZ17my_kernel_kernel0E18PaddedInput_shared;
	add.s32 	%r105, %r103, %r104;
	st.shared.f32 	[%r105+384], %f1305;
$L__BB0_18:
	add.s32 	%r157, %r157, 2;
	bra.uni 	$L__BB0_3;
$L__BB0_19:
	ld.param.u64 	%rd25, [my_kernel_kernel0_param_1];
	mov.u32 	%r107, %tid.x;
	shl.b32 	%r108, %r107, 1;
	and.b32  	%r109, %r108, 1984;
	and.b32  	%r110, %r107, 31;
	or.b32  	%r111, %r109, %r110;
	mov.u32 	%r112, %ctaid.x;
	shl.b32 	%r113, %r112, 5;
	and.b32  	%r114, %r113, 32;
	or.b32  	%r115, %r111, %r114;
	mad.lo.s32 	%r116, %r155, 9408, %r115;
	mad.lo.s32 	%r117, %r156, 192, %r116;
	cvta.to.global.u64 	%rd12, %rd25;
	mul.wide.u32 	%rd13, %r117, 4;
	add.s64 	%rd14, %rd12, %rd13;
	ld.global.nc.f32 	%f652, [%rd14];
	shl.b32 	%r118, %r107, 2;
	mov.u32 	%r119, _ZZ17my_kernel_kernel0E18placeholder_shared;
	add.s32 	%r120, %r119, %r118;
	st.shared.f32 	[%r120], %f652;
	ld.global.nc.f32 	%f653, [%rd14+5376];
	st.shared.f32 	[%r120+384], %f653;
	ld.global.nc.f32 	%f654, [%rd14+10752];
	st.shared.f32 	[%r120+768], %f654;
	ld.global.nc.f32 	%f655, [%rd14+16128];
	st.shared.f32 	[%r120+1152], %f655;
	ld.global.nc.f32 	%f656, [%rd14+21504];
	st.shared.f32 	[%r120+1536], %f656;
	ld.global.nc.f32 	%f657, [%rd14+26880];
	st.shared.f32 	[%r120+1920], %f657;
	ld.global.nc.f32 	%f658, [%rd14+32256];
	st.shared.f32 	[%r120+2304], %f658;
	bar.sync 	0;
	mov.b32 	%r158, 0;
$L__BB0_20:
	mov.b32 	%r159, 0;
$L__BB0_21:
	mov.u32 	%r122, %tid.x;
	shr.u32 	%r123, %r122, 5;
	mul.lo.s32 	%r124, %r123, 936;
	mad.lo.s32 	%r125, %r158, 9, %r124;
	add.s32 	%r126, %r125, %r159;
	shl.b32 	%r127, %r159, 5;
	mul.lo.s32 	%r128, %r158, 96;
	and.b32  	%r129, %r122, 31;
	or.b32  	%r130, %r128, %r129;
	add.s32 	%r131, %r130, %r127;
	shl.b32 	%r132, %r131, 2;
	mov.u32 	%r133, _ZZ17my_kernel_kernel0E18placeholder_shared;
	add.s32 	%r134, %r133, %r132;
	ld.shared.f32 	%f659, [%r134];
	shl.b32 	%r135, %r126, 2;
	mov.u32 	%r136, _ZZ17my_kernel_kernel0E18PaddedInput_shared;
	add.s32 	%r137, %r136, %r135;
	ld.shared.f32 	%f660, [%r137];
	fma.rn.f32 	%f1561, %f660, %f659, %f1561;
	ld.shared.f32 	%f661, [%r137+11232];
	fma.rn.f32 	%f1497, %f661, %f659, %f1497;
	ld.shared.f32 	%f662, [%r137+24];
	fma.rn.f32 	%f1560, %f662, %f659, %f1560;
	ld.shared.f32 	%f663, [%r137+11256];
	fma.rn.f32 	%f1496, %f663, %f659, %f1496;
	ld.shared.f32 	%f664, [%r137+72];
	fma.rn.f32 	%f1559, %f664, %f659, %f1559;
	ld.shared.f32 	%f665, [%r137+11304];
	fma.rn.f32 	%f1495, %f665, %f659, %f1495;
	ld.shared.f32 	%f666, [%r137+96];
	fma.rn.f32 	%f1558, %f666, %f659, %f1558;
	ld.shared.f32 	%f667, [%r137+11328];
	fma.rn.f32 	%f1494, %f667, %f659, %f1494;
	ld.shared.f32 	%f668, [%r137+144];
	fma.rn.f32 	%f1557, %f668, %f659, %f1557;
	ld.shared.f32 	%f669, [%r137+11376];
	fma.rn.f32 	%f1493, %f669, %f659, %f1493;
	ld.shared.f32 	%f670, [%r137+168];
	fma.rn.f32 	%f1556, %f670, %f659, %f1556;
	ld.shared.f32 	%f671, [%r137+11400];
	fma.rn.f32 	%f1492, %f671, %f659, %f1492;
	ld.shared.f32 	%f672, [%r137+216];
	fma.rn.f32 	%f1555, %f672, %f659, %f1555;
	ld.shared.f32 	%f673, [%r137+11448];
	fma.rn.f32 	%f1491, %f673, %f659, %f1491;
	ld.shared.f32 	%f674, [%r137+240];
	fma.rn.f32 	%f1554, %f674, %f659, %f1554;
	ld.shared.f32 	%f675, [%r137+11472];
	fma.rn.f32 	%f1490, %f675, %f659, %f1490;
	ld.shared.f32 	%f676, [%r137+468];
	fma.rn.f32 	%f1553, %f676, %f659, %f1553;
	ld.shared.f32 	%f677, [%r137+11700];
	fma.rn.f32 	%f1489, %f677, %f659, %f1489;
	ld.shared.f32 	%f678, [%r137+492];
	fma.rn.f32 	%f1552, %f678, %f659, %f1552;
	ld.shared.f32 	%f679, [%r137+11724];
	fma.rn.f32 	%f1488, %f679, %f659, %f1488;
	ld.shared.f32 	%f680, [%r137+540];
	fma.rn.f32 	%f1551, %f680, %f659, %f1551;
	ld.shared.f32 	%f681, [%r137+11772];
	fma.rn.f32 	%f1487, %f681, %f659, %f1487;
	ld.shared.f32 	%f682, [%r137+564];
	fma.rn.f32 	%f1550, %f682, %f659, %f1550;
	ld.shared.f32 	%f683, [%r137+11796];
	fma.rn.f32 	%f1486, %f683, %f659, %f1486;
	ld.shared.f32 	%f684, [%r137+612];
	fma.rn.f32 	%f1549, %f684, %f659, %f1549;
	ld.shared.f32 	%f685, [%r137+11844];
	fma.rn.f32 	%f1485, %f685, %f659, %f1485;
	ld.shared.f32 	%f686, [%r137+636];
	fma.rn.f32 	%f1548, %f686, %f659, %f1548;
	ld.shared.f32 	%f687, [%r137+11868];
	fma.rn.f32 	%f1484, %f687, %f659, %f1484;
	ld.shared.f32 	%f688, [%r137+684];
	fma.rn.f32 	%f1547, %f688, %f659, %f1547;
	ld.shared.f32 	%f689, [%r137+11916];
	fma.rn.f32 	%f1483, %f689, %f659, %f1483;
	ld.shared.f32 	%f690, [%r137+708];
	fma.rn.f32 	%f1546, %f690, %f659, %f1546;
	ld.shared.f32 	%f691, [%r137+11940];
	fma.rn.f32 	%f1482, %f691, %f659, %f1482;
	ld.shared.f32 	%f692, [%r137+936];
	fma.rn.f32 	%f1545, %f692, %f659, %f1545;
	ld.shared.f32 	%f693, [%r137+12168];
	fma.rn.f32 	%f1481, %f693, %f659, %f1481;
	ld.shared.f32 	%f694, [%r137+960];
	fma.rn.f32 	%f1544, %f694, %f659, %f1544;
	ld.shared.f32 	%f695, [%r137+12192];
	fma.rn.f32 	%f1480, %f695, %f659, %f1480;
	ld.shared.f32 	%f696, [%r137+1008];
	fma.rn.f32 	%f1543, %f696, %f659, %f1543;
	ld.shared.f32 	%f697, [%r137+12240];
	fma.rn.f32 	%f1479, %f697, %f659, %f1479;
	ld.shared.f32 	%f698, [%r137+1032];
	fma.rn.f32 	%f1542, %f698, %f659, %f1542;
	ld.shared.f32 	%f699, [%r137+12264];
	fma.rn.f32 	%f1478, %f699, %f659, %f1478;
	ld.shared.f32 	%f700, [%r137+1080];
	fma.rn.f32 	%f1541, %f700, %f659, %f1541;
	ld.shared.f32 	%f701, [%r137+12312];
	fma.rn.f32 	%f1477, %f701, %f659, %f1477;
	ld.shared.f32 	%f702, [%r137+1104];
	fma.rn.f32 	%f1540, %f702, %f659, %f1540;
	ld.shared.f32 	%f703, [%r137+12336];
	fma.rn.f32 	%f1476, %f703, %f659, %f1476;
	ld.shared.f32 	%f704, [%r137+1152];
	fma.rn.f32 	%f1539, %f704, %f659, %f1539;
	ld.shared.f32 	%f705, [%r137+12384];
	fma.rn.f32 	%f1475, %f705, %f659, %f1475;
	ld.shared.f32 	%f706, [%r137+1176];
	fma.rn.f32 	%f1538, %f706, %f659, %f1538;
	ld.shared.f32 	%f707, [%r137+12408];
	fma.rn.f32 	%f1474, %f707, %f659, %f1474;
	ld.shared.f32 	%f708, [%r137+1404];
	fma.rn.f32 	%f1537, %f708, %f659, %f1537;
	ld.shared.f32 	%f709, [%r137+12636];
	fma.rn.f32 	%f1473, %f709, %f659, %f1473;
	ld.shared.f32 	%f710, [%r137+1428];
	fma.rn.f32 	%f1536, %f710, %f659, %f1536;
	ld.shared.f32 	%f711, [%r137+12660];
	fma.rn.f32 	%f1472, %f711, %f659, %f1472;
	ld.shared.f32 	%f712, [%r137+1476];
	fma.rn.f32 	%f1535, %f712, %f659, %f1535;
	ld.shared.f32 	%f713, [%r137+12708];
	fma.rn.f32 	%f1471, %f713, %f659, %f1471;
	ld.shared.f32 	%f714, [%r137+1500];
	fma.rn.f32 	%f1534, %f714, %f659, %f1534;
	ld.shared.f32 	%f715, [%r137+12732];
	fma.rn.f32 	%f1470, %f715, %f659, %f1470;
	ld.shared.f32 	%f716, [%r137+1548];
	fma.rn.f32 	%f1533, %f716, %f659, %f1533;
	ld.shared.f32 	%f717, [%r137+12780];
	fma.rn.f32 	%f1469, %f717, %f659, %f1469;
	ld.shared.f32 	%f718, [%r137+1572];
	fma.rn.f32 	%f1532, %f718, %f659, %f1532;
	ld.shared.f32 	%f719, [%r137+12804];
	fma.rn.f32 	%f1468, %f719, %f659, %f1468;
	ld.shared.f32 	%f720, [%r137+1620];
	fma.rn.f32 	%f1531, %f720, %f659, %f1531;
	ld.shared.f32 	%f721, [%r137+12852];
	fma.rn.f32 	%f1467, %f721, %f659, %f1467;
	ld.shared.f32 	%f722, [%r137+1644];
	fma.rn.f32 	%f1530, %f722, %f659, %f1530;
	ld.shared.f32 	%f723, [%r137+12876];
	fma.rn.f32 	%f1466, %f723, %f659, %f1466;
	ld.shared.f32 	%f724, [%r137+1872];
	fma.rn.f32 	%f1529, %f724, %f659, %f1529;
	ld.shared.f32 	%f725, [%r137+13104];
	fma.rn.f32 	%f1465, %f725, %f659, %f1465;
	ld.shared.f32 	%f726, [%r137+1896];
	fma.rn.f32 	%f1528, %f726, %f659, %f1528;
	ld.shared.f32 	%f727, [%r137+13128];
	fma.rn.f32 	%f1464, %f727, %f659, %f1464;
	ld.shared.f32 	%f728, [%r137+1944];
	fma.rn.f32 	%f1527, %f728, %f659, %f1527;
	ld.shared.f32 	%f729, [%r137+13176];
	fma.rn.f32 	%f1463, %f729, %f659, %f1463;
	ld.shared.f32 	%f730, [%r137+1968];
	fma.rn.f32 	%f1526, %f730, %f659, %f1526;
	ld.shared.f32 	%f731, [%r137+13200];
	fma.rn.f32 	%f1462, %f731, %f659, %f1462;
	ld.shared.f32 	%f732, [%r137+2016];
	fma.rn.f32 	%f1525, %f732, %f659, %f1525;
	ld.shared.f32 	%f733, [%r137+13248];
	fma.rn.f32 	%f1461, %f733, %f659, %f1461;
	ld.shared.f32 	%f734, [%r137+2040];
	fma.rn.f32 	%f1524, %f734, %f659, %f1524;
	ld.shared.f32 	%f735, [%r137+13272];
	fma.rn.f32 	%f1460, %f735, %f659, %f1460;
	ld.shared.f32 	%f736, [%r137+2088];
	fma.rn.f32 	%f1523, %f736, %f659, %f1523;
	ld.shared.f32 	%f737, [%r137+13320];
	fma.rn.f32 	%f1459, %f737, %f659, %f1459;
	ld.shared.f32 	%f738, [%r137+2112];
	fma.rn.f32 	%f1522, %f738, %f659, %f1522;
	ld.shared.f32 	%f739, [%r137+13344];
	fma.rn.f32 	%f1458, %f739, %f659, %f1458;
	ld.shared.f32 	%f740, [%r137+2340];
	fma.rn.f32 	%f1521, %f740, %f659, %f1521;
	ld.shared.f32 	%f741, [%r137+13572];
	fma.rn.f32 	%f1457, %f741, %f659, %f1457;
	ld.shared.f32 	%f742, [%r137+2364];
	fma.rn.f32 	%f1520, %f742, %f659, %f1520;
	ld.shared.f32 	%f743, [%r137+13596];
	fma.rn.f32 	%f1456, %f743, %f659, %f1456;
	ld.shared.f32 	%f744, [%r137+2412];
	fma.rn.f32 	%f1519, %f744, %f659, %f1519;
	ld.shared.f32 	%f745, [%r137+13644];
	fma.rn.f32 	%f1455, %f745, %f659, %f1455;
	ld.shared.f32 	%f746, [%r137+2436];
	fma.rn.f32 	%f1518, %f746, %f659, %f1518;
	ld.shared.f32 	%f747, [%r137+13668];
	fma.rn.f32 	%f1454, %f747, %f659, %f1454;
	ld.shared.f32 	%f748, [%r137+2484];
	fma.rn.f32 	%f1517, %f748, %f659, %f1517;
	ld.shared.f32 	%f749, [%r137+13716];
	fma.rn.f32 	%f1453, %f749, %f659, %f1453;
	ld.shared.f32 	%f750, [%r137+2508];
	fma.rn.f32 	%f1516, %f750, %f659, %f1516;
	ld.shared.f32 	%f751, [%r137+13740];
	fma.rn.f32 	%f1452, %f751, %f659, %f1452;
	ld.shared.f32 	%f752, [%r137+2556];
	fma.rn.f32 	%f1515, %f752, %f659, %f1515;
	ld.shared.f32 	%f753, [%r137+13788];
	fma.rn.f32 	%f1451, %f753, %f659, %f1451;
	ld.shared.f32 	%f754, [%r137+2580];
	fma.rn.f32 	%f1514, %f754, %f659, %f1514;
	ld.shared.f32 	%f755, [%r137+13812];
	fma.rn.f32 	%f1450, %f755, %f659, %f1450;
	ld.shared.f32 	%f756, [%r137+2808];
	fma.rn.f32 	%f1513, %f756, %f659, %f1513;
	ld.shared.f32 	%f757, [%r137+14040];
	fma.rn.f32 	%f1449, %f757, %f659, %f1449;
	ld.shared.f32 	%f758, [%r137+2832];
	fma.rn.f32 	%f1512, %f758, %f659, %f1512;
	ld.shared.f32 	%f759, [%r137+14064];
	fma.rn.f32 	%f1448, %f759, %f659, %f1448;
	ld.shared.f32 	%f760, [%r137+2880];
	fma.rn.f32 	%f1511, %f760, %f659, %f1511;
	ld.shared.f32 	%f761, [%r137+14112];
	fma.rn.f32 	%f1447, %f761, %f659, %f1447;
	ld.shared.f32 	%f762, [%r137+2904];
	fma.rn.f32 	%f1510, %f762, %f659, %f1510;
	ld.shared.f32 	%f763, [%r137+14136];
	fma.rn.f32 	%f1446, %f763, %f659, %f1446;
	ld.shared.f32 	%f764, [%r137+2952];
	fma.rn.f32 	%f1509, %f764, %f659, %f1509;
	ld.shared.f32 	%f765, [%r137+14184];
	fma.rn.f32 	%f1445, %f765, %f659, %f1445;
	ld.shared.f32 	%f766, [%r137+2976];
	fma.rn.f32 	%f1508, %f766, %f659, %f1508;
	ld.shared.f32 	%f767, [%r137+14208];
	fma.rn.f32 	%f1444, %f767, %f659, %f1444;
	ld.shared.f32 	%f768, [%r137+3024];
	fma.rn.f32 	%f1507, %f768, %f659, %f1507;
	ld.shared.f32 	%f769, [%r137+14256];
	fma.rn.f32 	%f1443, %f769, %f659, %f1443;
	ld.shared.f32 	%f770, [%r137+3048];
	fma.rn.f32 	%f1506, %f770, %f659, %f1506;
	ld.shared.f32 	%f771, [%r137+14280];
	fma.rn.f32 	%f1442, %f771, %f659, %f1442;
	ld.shared.f32 	%f772, [%r137+3276];
	fma.rn.f32 	%f1505, %f772, %f659, %f1505;
	ld.shared.f32 	%f773, [%r137+14508];
	fma.rn.f32 	%f1441, %f773, %f659, %f1441;
	ld.shared.f32 	%f774, [%r137+3300];
	fma.rn.f32 	%f1504, %f774, %f659, %f1504;
	ld.shared.f32 	%f775, [%r137+14532];
	fma.rn.f32 	%f1440, %f775, %f659, %f1440;
	ld.shared.f32 	%f776, [%r137+3348];
	fma.rn.f32 	%f1503, %f776, %f659, %f1503;
	ld.shared.f32 	%f777, [%r137+14580];
	fma.rn.f32 	%f1439, %f777, %f659, %f1439;
	ld.shared.f32 	%f778, [%r137+3372];
	fma.rn.f32 	%f1502, %f778, %f659, %f1502;
	ld.shared.f32 	%f779, [%r137+14604];
	fma.rn.f32 	%f1438, %f779, %f659, %f1438;
	ld.shared.f32 	%f780, [%r137+3420];
	fma.rn.f32 	%f1501, %f780, %f659, %f1501;
	ld.shared.f32 	%f781, [%r137+14652];
	fma.rn.f32 	%f1437, %f781, %f659, %f1437;
	ld.shared.f32 	%f782, [%r137+3444];
	fma.rn.f32 	%f1500, %f782, %f659, %f1500;
	ld.shared.f32 	%f783, [%r137+14676];
	fma.rn.f32 	%f1436, %f783, %f659, %f1436;
	ld.shared.f32 	%f784, [%r137+3492];
	fma.rn.f32 	%f1499, %f784, %f659, %f1499;
	ld.shared.f32 	%f785, [%r137+14724];
	fma.rn.f32 	%f1435, %f785, %f659, %f1435;
	ld.shared.f32 	%f786, [%r137+3516];
	fma.rn.f32 	%f1498, %f786, %f659, %f1498;
	ld.shared.f32 	%f787, [%r137+14748];
	fma.rn.f32 	%f1434, %f787, %f659, %f1434;
	add.s32 	%r159, %r159, 1;
	setp.ne.s32 	%p16, %r159, 3;
	@%p16 bra 	$L__BB0_21;
	add.s32 	%r158, %r158, 1;
	setp.ne.s32 	%p17, %r158, 7;
	@%p17 bra 	$L__BB0_20;
	add.s32 	%r156, %r156, 1;
	setp.ne.s32 	%p18, %r156, 7;
	@%p18 bra 	$L__BB0_2;
	add.s32 	%r155, %r155, 1;
	setp.ne.s32 	%p19, %r155, 3;
	@%p19 bra 	$L__BB0_1;
	ld.param.u64 	%rd28, [my_kernel_kernel0_param_4];
	ld.param.u64 	%rd27, [my_kernel_kernel0_param_3];
	ld.param.u64 	%rd26, [my_kernel_kernel0_param_2];
	cvta.to.global.u64 	%rd15, %rd26;
	cvta.to.global.u64 	%rd16, %rd27;
	cvta.to.global.u64 	%rd17, %rd28;
	mov.u32 	%r138, %ctaid.x;
	shl.b32 	%r139, %r138, 5;
	and.b32  	%r140, %r139, 32;
	mov.u32 	%r141, %tid.x;
	and.b32  	%r142, %r141, 31;
	or.b32  	%r143, %r140, %r142;
	mul.wide.u32 	%rd18, %r143, 4;
	add.s64 	%rd19, %rd16, %rd18;
	ld.global.nc.f32 	%f788, [%rd19];
	add.s64 	%rd20, %rd17, %rd18;
	ld.global.nc.f32 	%f789, [%rd20];
	shr.u32 	%r144, %r141, 5;
	mul.lo.s32 	%r145, %r144, 294912;
	shl.b32 	%r146, %r2, 8;
	and.b32  	%r147, %r146, 63488;
	shl.b32 	%r148, %r138, 6;
	and.b32  	%r149, %r148, 384;
	or.b32  	%r150, %r145, %r142;
	mad.lo.s32 	%r151, %r3, 1769472, %r150;
	or.b32  	%r152, %r151, %r140;
	add.s32 	%r153, %r152, %r147;
	or.b32  	%r154, %r153, %r149;
	fma.rn.f32 	%f790, %f1561, %f788, %f789;
	max.f32 	%f791, %f790, 0f00000000;
	mul.wide.u32 	%rd21, %r154, 4;
	add.s64 	%rd22, %rd15, %rd21;
	st.global.f32 	[%rd22], %f791;
	fma.rn.f32 	%f792, %f1497, %f788, %f789;
	max.f32 	%f793, %f792, 0f00000000;
	st.global.f32 	[%rd22+3538944], %f793;
	fma.rn.f32 	%f794, %f1560, %f788, %f789;
	max.f32 	%f795, %f794, 0f00000000;
	st.global.f32 	[%rd22+256], %f795;
	fma.rn.f32 	%f796, %f1496, %f788, %f789;
	max.f32 	%f797, %f796, 0f00000000;
	st.global.f32 	[%rd22+3539200], %f797;
	fma.rn.f32 	%f798, %f1559, %f788, %f789;
	max.f32 	%f799, %f798, 0f00000000;
	st.global.f32 	[%rd22+2048], %f799;
	fma.rn.f32 	%f800, %f1495, %f788, %f789;
	max.f32 	%f801, %f800, 0f00000000;
	st.global.f32 	[%rd22+3540992], %f801;
	fma.rn.f32 	%f802, %f1558, %f788, %f789;
	max.f32 	%f803, %f802, 0f00000000;
	st.global.f32 	[%rd22+2304], %f803;
	fma.rn.f32 	%f804, %f1494, %f788, %f789;
	max.f32 	%f805, %f804, 0f00000000;
	st.global.f32 	[%rd22+3541248], %f805;
	fma.rn.f32 	%f806, %f1557, %f788, %f789;
	max.f32 	%f807, %f806, 0f00000000;
	st.global.f32 	[%rd22+4096], %f807;
	fma.rn.f32 	%f808, %f1493, %f788, %f789;
	max.f32 	%f809, %f808, 0f00000000;
	st.global.f32 	[%rd22+3543040], %f809;
	fma.rn.f32 	%f810, %f1556, %f788, %f789;
	max.f32 	%f811, %f810, 0f00000000;
	st.global.f32 	[%rd22+4352], %f811;
	fma.rn.f32 	%f812, %f1492, %f788, %f789;
	max.f32 	%f813, %f812, 0f00000000;
	st.global.f32 	[%rd22+3543296], %f813;
	fma.rn.f32 	%f814, %f1555, %f788, %f789;
	max.f32 	%f815, %f814, 0f00000000;
	st.global.f32 	[%rd22+6144], %f815;
	fma.rn.f32 	%f816, %f1491, %f788, %f789;
	max.f32 	%f817, %f816, 0f00000000;
	st.global.f32 	[%rd22+3545088], %f817;
	fma.rn.f32 	%f818, %f1554, %f788, %f789;
	max.f32 	%f819, %f818, 0f00000000;
	st.global.f32 	[%rd22+6400], %f819;
	fma.rn.f32 	%f820, %f1490, %f788, %f789;
	max.f32 	%f821, %f820, 0f00000000;
	st.global.f32 	[%rd22+3545344], %f821;
	fma.rn.f32 	%f822, %f1553, %f788, %f789;
	max.f32 	%f823, %f822, 0f00000000;
	st.global.f32 	[%rd22+147456], %f823;
	fma.rn.f32 	%f824, %f1489, %f788, %f789;
	max.f32 	%f825, %f824, 0f00000000;
	st.global.f32 	[%rd22+3686400], %f825;
	fma.rn.f32 	%f826, %f1552, %f788, %f789;
	max.f32 	%f827, %f826, 0f00000000;
	st.global.f32 	[%rd22+147712], %f827;
	fma.rn.f32 	%f828, %f1488, %f788, %f789;
	max.f32 	%f829, %f828, 0f00000000;
	st.global.f32 	[%rd22+3686656], %f829;
	fma.rn.f32 	%f830, %f1551, %f788, %f789;
	max.f32 	%f831, %f830, 0f00000000;
	st.global.f32 	[%rd22+149504], %f831;
	fma.rn.f32 	%f832, %f1487, %f788, %f789;
	max.f32 	%f833, %f832, 0f00000000;
	st.global.f32 	[%rd22+3688448], %f833;
	fma.rn.f32 	%f834, %f1550, %f788, %f789;
	max.f32 	%f835, %f834, 0f00000000;
	st.global.f32 	[%rd22+149760], %f835;
	fma.rn.f32 	%f836, %f1486, %f788, %f789;
	max.f32 	%f837, %f836, 0f00000000;
	st.global.f32 	[%rd22+3688704], %f837;
	fma.rn.f32 	%f838, %f1549, %f788, %f789;
	max.f32 	%f839, %f838, 0f00000000;
	st.global.f32 	[%rd22+151552], %f839;
	fma.rn.f32 	%f840, %f1485, %f788, %f789;
	max.f32 	%f841, %f840, 0f00000000;
	st.global.f32 	[%rd22+3690496], %f841;
	fma.rn.f32 	%f842, %f1548, %f788, %f789;
	max.f32 	%f843, %f842, 0f00000000;
	st.global.f32 	[%rd22+151808], %f843;
	fma.rn.f32 	%f844, %f1484, %f788, %f789;
	max.f32 	%f845, %f844, 0f00000000;
	st.global.f32 	[%rd22+3690752], %f845;
	fma.rn.f32 	%f846, %f1547, %f788, %f789;
	max.f32 	%f847, %f846, 0f00000000;
	st.global.f32 	[%rd22+153600], %f847;
	fma.rn.f32 	%f848, %f1483, %f788, %f789;
	max.f32 	%f849, %f848, 0f00000000;
	st.global.f32 	[%rd22+3692544], %f849;
	fma.rn.f32 	%f850, %f1546, %f788, %f789;
	max.f32 	%f851, %f850, 0f00000000;
	st.global.f32 	[%rd22+153856], %f851;
	fma.rn.f32 	%f852, %f1482, %f788, %f789;
	max.f32 	%f853, %f852, 0f00000000;
	st.global.f32 	[%rd22+3692800], %f853;
	fma.rn.f32 	%f854, %f1545, %f788, %f789;
	max.f32 	%f855, %f854, 0f00000000;
	st.global.f32 	[%rd22+294912], %f855;
	fma.rn.f32 	%f856, %f1481, %f788, %f789;
	max.f32 	%f857, %f856, 0f00000000;
	st.global.f32 	[%rd22+3833856], %f857;
	fma.rn.f32 	%f858, %f1544, %f788, %f789;
	max.f32 	%f859, %f858, 0f00000000;
	st.global.f32 	[%rd22+295168], %f859;
	fma.rn.f32 	%f860, %f1480, %f788, %f789;
	max.f32 	%f861, %f860, 0f00000000;
	st.global.f32 	[%rd22+3834112], %f861;
	fma.rn.f32 	%f862, %f1543, %f788, %f789;
	max.f32 	%f863, %f862, 0f00000000;
	st.global.f32 	[%rd22+296960], %f863;
	fma.rn.f32 	%f864, %f1479, %f788, %f789;
	max.f32 	%f865, %f864, 0f00000000;
	st.global.f32 	[%rd22+3835904], %f865;
	fma.rn.f32 	%f866, %f1542, %f788, %f789;
	max.f32 	%f867, %f866, 0f00000000;
	st.global.f32 	[%rd22+297216], %f867;
	fma.rn.f32 	%f868, %f1478, %f788, %f789;
	max.f32 	%f869, %f868, 0f00000000;
	st.global.f32 	[%rd22+3836160], %f869;
	fma.rn.f32 	%f870, %f1541, %f788, %f789;
	max.f32 	%f871, %f870, 0f00000000;
	st.global.f32 	[%rd22+299008], %f871;
	fma.rn.f32 	%f872, %f1477, %f788, %f789;
	max.f32 	%f873, %f872, 0f00000000;
	st.global.f32 	[%rd22+3837952], %f873;
	fma.rn.f32 	%f874, %f1540, %f788, %f789;
	max.f32 	%f875, %f874, 0f00000000;
	st.global.f32 	[%rd22+299264], %f875;
	fma.rn.f32 	%f876, %f1476, %f788, %f789;
	max.f32 	%f877, %f876, 0f00000000;
	st.global.f32 	[%rd22+3838208], %f877;
	fma.rn.f32 	%f878, %f1539, %f788, %f789;
	max.f32 	%f879, %f878, 0f00000000;
	st.global.f32 	[%rd22+301056], %f879;
	fma.rn.f32 	%f880, %f1475, %f788, %f789;
	max.f32 	%f881, %f880, 0f00000000;
	st.global.f32 	[%rd22+3840000], %f881;
	fma.rn.f32 	%f882, %f1538, %f788, %f789;
	max.f32 	%f883, %f882, 0f00000000;
	st.global.f32 	[%rd22+301312], %f883;
	fma.rn.f32 	%f884, %f1474, %f788, %f789;
	max.f32 	%f885, %f884, 0f00000000;
	st.global.f32 	[%rd22+3840256], %f885;
	fma.rn.f32 	%f886, %f1537, %f788, %f789;
	max.f32 	%f887, %f886, 0f00000000;
	st.global.f32 	[%rd22+442368], %f887;
	fma.rn.f32 	%f888, %f1473, %f788, %f789;
	max.f32 	%f889, %f888, 0f00000000;
	st.global.f32 	[%rd22+3981312], %f889;
	fma.rn.f32 	%f890, %f1536, %f788, %f789;
	max.f32 	%f891, %f890, 0f00000000;
	st.global.f32 	[%rd22+442624], %f891;
	fma.rn.f32 	%f892, %f1472, %f788, %f789;
	max.f32 	%f893, %f892, 0f00000000;
	st.global.f32 	[%rd22+3981568], %f893;
	fma.rn.f32 	%f894, %f1535, %f788, %f789;
	max.f32 	%f895, %f894, 0f00000000;
	st.global.f32 	[%rd22+444416], %f895;
	fma.rn.f32 	%f896, %f1471, %f788, %f789;
	max.f32 	%f897, %f896, 0f00000000;
	st.global.f32 	[%rd22+3983360], %f897;
	fma.rn.f32 	%f898, %f1534, %f788, %f789;
	max.f32 	%f899, %f898, 0f00000000;
	st.global.f32 	[%rd22+444672], %f899;
	fma.rn.f32 	%f900, %f1470, %f788, %f789;
	max.f32 	%f901, %f900, 0f00000000;
	st.global.f32 	[%rd22+3983616], %f901;
	fma.rn.f32 	%f902, %f1533, %f788, %f789;
	max.f32 	%f903, %f902, 0f00000000;
	st.global.f32 	[%rd22+446464], %f903;
	fma.rn.f32 	%f904, %f1469, %f788, %f789;
	max.f32 	%f905, %f904, 0f00000000;
	st.global.f32 	[%rd22+3985408], %f905;
	fma.rn.f32 	%f906, %f1532, %f788, %f789;
	max.f32 	%f907, %f906, 0f00000000;
	st.global.f32 	[%rd22+446720], %f907;
	fma.rn.f32 	%f908, %f1468, %f788, %f789;
	max.f32 	%f909, %f908, 0f00000000;
	st.global.f32 	[%rd22+3985664], %f909;
	fma.rn.f32 	%f910, %f1531, %f788, %f789;
	max.f32 	%f911, %f910, 0f00000000;
	st.global.f32 	[%rd22+448512], %f911;
	fma.rn.f32 	%f912, %f1467, %f788, %f789;
	max.f32 	%f913, %f912, 0f00000000;
	st.global.f32 	[%rd22+3987456], %f913;
	fma.rn.f32 	%f914, %f1530, %f788, %f789;
	max.f32 	%f915, %f914, 0f00000000;
	st.global.f32 	[%rd22+448768], %f915;
	fma.rn.f32 	%f916, %f1466, %f788, %f789;
	max.f32 	%f917, %f916, 0f00000000;
	st.global.f32 	[%rd22+3987712], %f917;
	fma.rn.f32 	%f918, %f1529, %f788, %f789;
	max.f32 	%f919, %f918, 0f00000000;
	st.global.f32 	[%rd22+589824], %f919;
	fma.rn.f32 	%f920, %f1465, %f788, %f789;
	max.f32 	%f921, %f920, 0f00000000;
	st.global.f32 	[%rd22+4128768], %f921;
	fma.rn.f32 	%f922, %f1528, %f788, %f789;
	max.f32 	%f923, %f922, 0f00000000;
	st.global.f32 	[%rd22+590080], %f923;
	fma.rn.f32 	%f924, %f1464, %f788, %f789;
	max.f32 	%f925, %f924, 0f00000000;
	st.global.f32 	[%rd22+4129024], %f925;
	fma.rn.f32 	%f926, %f1527, %f788, %f789;
	max.f32 	%f927, %f926, 0f00000000;
	st.global.f32 	[%rd22+591872], %f927;
	fma.rn.f32 	%f928, %f1463, %f788, %f789;
	max.f32 	%f929, %f928, 0f00000000;
	st.global.f32 	[%rd22+4130816], %f929;
	fma.rn.f32 	%f930, %f1526, %f788, %f789;
	max.f32 	%f931, %f930, 0f00000000;
	st.global.f32 	[%rd22+592128], %f931;
	fma.rn.f32 	%f932, %f1462, %f788, %f789;
	max.f32 	%f933, %f932, 0f00000000;
	st.global.f32 	[%rd22+4131072], %f933;
	fma.rn.f32 	%f934, %f1525, %f788, %f789;
	max.f32 	%f935, %f934, 0f00000000;
	st.global.f32 	[%rd22+593920], %f935;
	fma.rn.f32 	%f936, %f1461, %f788, %f789;
	max.f32 	%f937, %f936, 0f00000000;
	st.global.f32 	[%rd22+4132864], %f937;
	fma.rn.f32 	%f938, %f1524, %f788, %f789;
	max.f32 	%f939, %f938, 0f00000000;
	st.global.f32 	[%rd22+594176], %f939;
	fma.rn.f32 	%f940, %f1460, %f788, %f789;
	max.f32 	%f941, %f940, 0f00000000;
	st.global.f32 	[%rd22+4133120], %f941;
	fma.rn.f32 	%f942, %f1523, %f788, %f789;
	max.f32 	%f943, %f942, 0f00000000;
	st.global.f32 	[%rd22+595968], %f943;
	fma.rn.f32 	%f944, %f1459, %f788, %f789;
	max.f32 	%f945, %f944, 0f00000000;
	st.global.f32 	[%rd22+4134912], %f945;
	fma.rn.f32 	%f946, %f1522, %f788, %f789;
	max.f32 	%f947, %f946, 0f00000000;
	st.global.f32 	[%rd22+596224], %f947;
	fma.rn.f32 	%f948, %f1458, %f788, %f789;
	max.f32 	%f949, %f948, 0f00000000;
	st.global.f32 	[%rd22+4135168], %f949;
	fma.rn.f32 	%f950, %f1521, %f788, %f789;
	max.f32 	%f951, %f950, 0f00000000;
	st.global.f32 	[%rd22+737280], %f951;
	fma.rn.f32 	%f952, %f1457, %f788, %f789;
	max.f32 	%f953, %f952, 0f00000000;
	st.global.f32 	[%rd22+4276224], %f953;
	fma.rn.f32 	%f954, %f1520, %f788, %f789;
	max.f32 	%f955, %f954, 0f00000000;
	st.global.f32 	[%rd22+737536], %f955;
	fma.rn.f32 	%f956, %f1456, %f788, %f789;
	max.f32 	%f957, %f956, 0f00000000;
	st.global.f32 	[%rd22+4276480], %f957;
	fma.rn.f32 	%f958, %f1519, %f788, %f789;
	max.f32 	%f959, %f958, 0f00000000;
	st.global.f32 	[%rd22+739328], %f959;
	fma.rn.f32 	%f960, %f1455, %f788, %f789;
	max.f32 	%f961, %f960, 0f00000000;
	st.global.f32 	[%rd22+4278272], %f961;
	fma.rn.f32 	%f962, %f1518, %f788, %f789;
	max.f32 	%f963, %f962, 0f00000000;
	st.global.f32 	[%rd22+739584], %f963;
	fma.rn.f32 	%f964, %f1454, %f788, %f789;
	max.f32 	%f965, %f964, 0f00000000;
	st.global.f32 	[%rd22+4278528], %f965;
	fma.rn.f32 	%f966, %f1517, %f788, %f789;
	max.f32 	%f967, %f966, 0f00000000;
	st.global.f32 	[%rd22+741376], %f967;
	fma.rn.f32 	%f968, %f1453, %f788, %f789;
	max.f32 	%f969, %f968, 0f00000000;
	st.global.f32 	[%rd22+4280320], %f969;
	fma.rn.f32 	%f970, %f1516, %f788, %f789;
	max.f32 	%f971, %f970, 0f00000000;
	st.global.f32 	[%rd22+741632], %f971;
	fma.rn.f32 	%f972, %f1452, %f788, %f789;
	max.f32 	%f973, %f972, 0f00000000;
	st.global.f32 	[%rd22+4280576], %f973;
	fma.rn.f32 	%f974, %f1515, %f788, %f789;
	max.f32 	%f975, %f974, 0f00000000;
	st.global.f32 	[%rd22+743424], %f975;
	fma.rn.f32 	%f976, %f1451, %f788, %f789;
	max.f32 	%f977, %f976, 0f00000000;
	st.global.f32 	[%rd22+4282368], %f977;
	fma.rn.f32 	%f978, %f1514, %f788, %f789;
	max.f32 	%f979, %f978, 0f00000000;
	st.global.f32 	[%rd22+743680], %f979;
	fma.rn.f32 	%f980, %f1450, %f788, %f789;
	max.f32 	%f981, %f980, 0f00000000;
	st.global.f32 	[%rd22+4282624], %f981;
	fma.rn.f32 	%f982, %f1513, %f788, %f789;
	max.f32 	%f983, %f982, 0f00000000;
	st.global.f32 	[%rd22+884736], %f983;
	fma.rn.f32 	%f984, %f1449, %f788, %f789;
	max.f32 	%f985, %f984, 0f00000000;
	st.global.f32 	[%rd22+4423680], %f985;
	fma.rn.f32 	%f986, %f1512, %f788, %f789;
	max.f32 	%f987, %f986, 0f00000000;
	st.global.f32 	[%rd22+884992], %f987;
	fma.rn.f32 	%f988, %f1448, %f788, %f789;
	max.f32 	%f989, %f988, 0f00000000;
	st.global.f32 	[%rd22+4423936], %f989;
	fma.rn.f32 	%f990, %f1511, %f788, %f789;
	max.f32 	%f991, %f990, 0f00000000;
	st.global.f32 	[%rd22+886784], %f991;
	fma.rn.f32 	%f992, %f1447, %f788, %f789;
	max.f32 	%f993, %f992, 0f00000000;
	st.global.f32 	[%rd22+4425728], %f993;
	fma.rn.f32 	%f994, %f1510, %f788, %f789;
	max.f32 	%f995, %f994, 0f00000000;
	st.global.f32 	[%rd22+887040], %f995;
	fma.rn.f32 	%f996, %f1446, %f788, %f789;
	max.f32 	%f997, %f996, 0f00000000;
	st.global.f32 	[%rd22+4425984], %f997;
	fma.rn.f32 	%f998, %f1509, %f788, %f789;
	max.f32 	%f999, %f998, 0f00000000;
	st.global.f32 	[%rd22+888832], %f999;
	fma.rn.f32 	%f1000, %f1445, %f788, %f789;
	max.f32 	%f1001, %f1000, 0f00000000;
	st.global.f32 	[%rd22+4427776], %f1001;
	fma.rn.f32 	%f1002, %f1508, %f788, %f789;
	max.f32 	%f1003, %f1002, 0f00000000;
	st.global.f32 	[%rd22+889088], %f1003;
	fma.rn.f32 	%f1004, %f1444, %f788, %f789;
	max.f32 	%f1005, %f1004, 0f00000000;
	st.global.f32 	[%rd22+4428032], %f1005;
	fma.rn.f32 	%f1006, %f1507, %f788, %f789;
	max.f32 	%f1007, %f1006, 0f00000000;
	st.global.f32 	[%rd22+890880], %f1007;
	fma.rn.f32 	%f1008, %f1443, %f788, %f789;
	max.f32 	%f1009, %f1008, 0f00000000;
	st.global.f32 	[%rd22+4429824], %f1009;
	fma.rn.f32 	%f1010, %f1506, %f788, %f789;
	max.f32 	%f1011, %f1010, 0f00000000;
	st.global.f32 	[%rd22+891136], %f1011;
	fma.rn.f32 	%f1012, %f1442, %f788, %f789;
	max.f32 	%f1013, %f1012, 0f00000000;
	st.global.f32 	[%rd22+4430080], %f1013;
	fma.rn.f32 	%f1014, %f1505, %f788, %f789;
	max.f32 	%f1015, %f1014, 0f00000000;
	st.global.f32 	[%rd22+1032192], %f1015;
	fma.rn.f32 	%f1016, %f1441, %f788, %f789;
	max.f32 	%f1017, %f1016, 0f00000000;
	st.global.f32 	[%rd22+4571136], %f1017;
	fma.rn.f32 	%f1018, %f1504, %f788, %f789;
	max.f32 	%f1019, %f1018, 0f00000000;
	st.global.f32 	[%rd22+1032448], %f1019;
	fma.rn.f32 	%f1020, %f1440, %f788, %f789;
	max.f32 	%f1021, %f1020, 0f00000000;
	st.global.f32 	[%rd22+4571392], %f1021;
	fma.rn.f32 	%f1022, %f1503, %f788, %f789;
	max.f32 	%f1023, %f1022, 0f00000000;
	st.global.f32 	[%rd22+1034240], %f1023;
	fma.rn.f32 	%f1024, %f1439, %f788, %f789;
	max.f32 	%f1025, %f1024, 0f00000000;
	st.global.f32 	[%rd22+4573184], %f1025;
	fma.rn.f32 	%f1026, %f1502, %f788, %f789;
	max.f32 	%f1027, %f1026, 0f00000000;
	st.global.f32 	[%rd22+1034496], %f1027;
	fma.rn.f32 	%f1028, %f1438, %f788, %f789;
	max.f32 	%f1029, %f1028, 0f00000000;
	st.global.f32 	[%rd22+4573440], %f1029;
	fma.rn.f32 	%f1030, %f1501, %f788, %f789;
	max.f32 	%f1031, %f1030, 0f00000000;
	st.global.f32 	[%rd22+1036288], %f1031;
	fma.rn.f32 	%f1032, %f1437, %f788, %f789;
	max.f32 	%f1033, %f1032, 0f00000000;
	st.global.f32 	[%rd22+4575232], %f1033;
	fma.rn.f32 	%f1034, %f1500, %f788, %f789;
	max.f32 	%f1035, %f1034, 0f00000000;
	st.global.f32 	[%rd22+1036544], %f1035;
	fma.rn.f32 	%f1036, %f1436, %f788, %f789;
	max.f32 	%f1037, %f1036, 0f00000000;
	st.global.f32 	[%rd22+4575488], %f1037;
	fma.rn.f32 	%f1038, %f1499, %f788, %f789;
	max.f32 	%f1039, %f1038, 0f00000000;
	st.global.f32 	[%rd22+1038336], %f1039;
	fma.rn.f32 	%f1040, %f1435, %f788, %f789;
	max.f32 	%f1041, %f1040, 0f00000000;
	st.global.f32 	[%rd22+4577280], %f1041;
	fma.rn.f32 	%f1042, %f1498, %f788, %f789;
	max.f32 	%f1043, %f1042, 0f00000000;
	st.global.f32 	[%rd22+1038592], %f1043;
	fma.rn.f32 	%f1044, %f1434, %f788, %f789;
	max.f32 	%f1045, %f1044, 0f00000000;
	st.global.f32 	[%rd22+4577536], %f1045;
	ret;

}


// ===== COMPILED SASS (sm_100) =====

	.target	sm_100

	.elftype	@"ET_EXEC"


//--------------------- .note.nv.tkinfo           --------------------------
	.section	.note.nv.tkinfo,"",@"SHT_NOTE"
	.sectionflags	@"SHF_NOTE_NV_TKINFO"
	.tkinfo
        /*0018*/ 	.word	0x00000002
        /*0030*/ 	.string	""
        /*0030*/ 	.string	"ptxas"
        /*0030*/ 	.string	"Cuda compilation tools, release 13.0, V13.0.88"
        /*0030*/ 	.string	"Build cuda_13.0.r13.0/compiler.36424714_0"
        /*0030*/ 	.string	"-arch sm_100 -m 64 "



//--------------------- .note.nv.cuinfo           --------------------------
	.section	.note.nv.cuinfo,"",@"SHT_NOTE"
	.sectionflags	@"SHF_NOTE_NV_CUINFO"
        /*0018*/ 	.short	0x0002
        /*001a*/ 	.short	0x0064
        /*001c*/ 	.short	0x0082
	.zero		2


//--------------------- .nv.info                  --------------------------
	.section	.nv.info,"",@"SHT_CUDA_INFO"
	.align	4


	//----- nvinfo : EIATTR_REGCOUNT
	.align		4
        /*0000*/ 	.byte	0x04, 0x2f
        /*0002*/ 	.short	(.L_1 - .L_0)
	.align		4
.L_0:
        /*0004*/ 	.word	index@(my_kernel_kernel0)
        /*0008*/ 	.word	0x000000a8


	//----- nvinfo : EIATTR_FRAME_SIZE
	.align		4
.L_1:
        /*000c*/ 	.byte	0x04, 0x11
        /*000e*/ 	.short	(.L_3 - .L_2)
	.align		4
.L_2:
        /*0010*/ 	.word	index@(my_kernel_kernel0)
        /*0014*/ 	.word	0x00000000


	//----- nvinfo : EIATTR_MIN_STACK_SIZE
	.align		4
.L_3:
        /*0018*/ 	.byte	0x04, 0x12
        /*001a*/ 	.short	(.L_5 - .L_4)
	.align		4
.L_4:
        /*001c*/ 	.word	index@(my_kernel_kernel0)
        /*0020*/ 	.word	0x00000000
.L_5:


//--------------------- .nv.compat                --------------------------
	.section	.nv.compat,"",@"SHT_CUDA_COMPAT_INFO"
	.align	4
        /*0000*/ 	.byte	0x02, 0x09, 0x00, 0x00, 0x02, 0x02, 0x01, 0x00, 0x02, 0x05, 0x05, 0x00, 0x03, 0x07, 0x01, 0x01
        /*0010*/ 	.byte	0x02, 0x03, 0x00, 0x00, 0x02, 0x06, 0x01, 0x00, 0x04, 0x0b, 0x08, 0x00, 0x09, 0x00, 0x00, 0x00
        /*0020*/ 	.byte	0x00, 0x00, 0x00, 0x00


//--------------------- .nv.info.my_kernel_kernel0 --------------------------
	.section	.nv.info.my_kernel_kernel0,"",@"SHT_CUDA_INFO"
	.sectionflags	@""
	.align	4


	//----- nvinfo : EIATTR_CUDA_API_VERSION
	.align		4
        /*0000*/ 	.byte	0x04, 0x37
        /*0002*/ 	.short	(.L_7 - .L_6)
.L_6:
        /*0004*/ 	.word	0x00000082


	//----- nvinfo : EIATTR_KPARAM_INFO
	.align		4
.L_7:
        /*0008*/ 	.byte	0x04, 0x17
        /*000a*/ 	.short	(.L_9 - .L_8)
.L_8:
        /*000c*/ 	.word	0x00000000
        /*0010*/ 	.short	0x0004
        /*0012*/ 	.short	0x0020
        /*0014*/ 	.byte	0x00, 0xf5, 0x21, 0x00


	//----- nvinfo : EIATTR_KPARAM_INFO
	.align		4
.L_9:
        /*0018*/ 	.byte	0x04, 0x17
        /*001a*/ 	.short	(.L_11 - .L_10)
.L_10:
        /*001c*/ 	.word	0x00000000
        /*0020*/ 	.short	0x0003
        /*0022*/ 	.short	0x0018
        /*0024*/ 	.byte	0x00, 0xf5, 0x21, 0x00


	//----- nvinfo : EIATTR_KPARAM_INFO
	.align		4
.L_11:
        /*0028*/ 	.byte	0x04, 0x17
        /*002a*/ 	.short	(.L_13 - .L_12)
.L_12:
        /*002c*/ 	.word	0x00000000
        /*0030*/ 	.short	0x0002
        /*0032*/ 	.short	0x0010
        /*0034*/ 	.byte	0x00, 0xf5, 0x21, 0x00


	//----- nvinfo : EIATTR_KPARAM_INFO
	.align		4
.L_13:
        /*0038*/ 	.byte	0x04, 0x17
        /*003a*/ 	.short	(.L_15 - .L_14)
.L_14:
        /*003c*/ 	.word	0x00000000
        /*0040*/ 	.short	0x0001
        /*0042*/ 	.short	0x0008
        /*0044*/ 	.byte	0x00, 0xf5, 0x21, 0x00


	//----- nvinfo : EIATTR_KPARAM_INFO
	.align		4
.L_15:
        /*0048*/ 	.byte	0x04, 0x17
        /*004a*/ 	.short	(.L_17 - .L_16)
.L_16:
        /*004c*/ 	.word	0x00000000
        /*0050*/ 	.short	0x0000
        /*0052*/ 	.short	0x0000
        /*0054*/ 	.byte	0x00, 0xf5, 0x21, 0x00


	//----- nvinfo : EIATTR_SPARSE_MMA_MASK
	.align		4
.L_17:
        /*0058*/ 	.byte	0x03, 0x50
        /*005a*/ 	.short	0x0000


	//----- nvinfo : EIATTR_MAXREG_COUNT
	.align		4
        /*005c*/ 	.byte	0x03, 0x1b
        /*005e*/ 	.short	0x00ff


	//----- nvinfo : EIATTR_NUM_BARRIERS
	.align		4
        /*0060*/ 	.byte	0x02, 0x4c
        /*0062*/ 	.byte	0x01
	.zero		1


	//----- nvinfo : EIATTR_MERCURY_ISA_VERSION
	.align		4
        /*0064*/ 	.byte	0x03, 0x5f
        /*0066*/ 	.short	0x0101


	//----- nvinfo : EIATTR_VRC_CTA_INIT_COUNT
	.align		4
        /*0068*/ 	.byte	0x02, 0x4a
	.zero		1
	.zero		1


	//----- nvinfo : EIATTR_EXIT_INSTR_OFFSETS
	.align		4
        /*006c*/ 	.byte	0x04, 0x1c
        /*006e*/ 	.short	(.L_19 - .L_18)


	//   ....[0]....
.L_18:
        /*0070*/ 	.word	0x00003d10


	//----- nvinfo : EIATTR_CRS_STACK_SIZE
	.align		4
.L_19:
        /*0074*/ 	.byte	0x04, 0x1e
        /*0076*/ 	.short	(.L_21 - .L_20)
.L_20:
        /*0078*/ 	.word	0x00000000


	//----- nvinfo : EIATTR_CBANK_PARAM_SIZE
	.align		4
.L_21:
        /*007c*/ 	.byte	0x03, 0x19
        /*007e*/ 	.short	0x0028


	//----- nvinfo : EIATTR_PARAM_CBANK
	.align		4
        /*0080*/ 	.byte	0x04, 0x0a
        /*0082*/ 	.short	(.L_23 - .L_22)
	.align		4
.L_22:
        /*0084*/ 	.word	index@(.nv.constant0.my_kernel_kernel0)
        /*0088*/ 	.short	0x0380
        /*008a*/ 	.short	0x0028


	//----- nvinfo : EIATTR_SW_WAR
	.align		4
.L_23:
        /*008c*/ 	.byte	0x04, 0x36
        /*008e*/ 	.short	(.L_25 - .L_24)
.L_24:
        /*0090*/ 	.word	0x00000008
.L_25:


//--------------------- .nv.callgraph             --------------------------
	.section	.nv.callgraph,"",@"SHT_CUDA_CALLGRAPH"
	.align	4
	.sectionentsize	8
	.align		4
        /*0000*/ 	.word	0x00000000
	.align		4
        /*0004*/ 	.word	0xffffffff
	.align		4
        /*0008*/ 	.word	0x00000000
	.align		4
        /*000c*/ 	.word	0xfffffffe
	.align		4
        /*0010*/ 	.word	0x00000000
	.align		4
        /*0014*/ 	.word	0xfffffffd
	.align		4
        /*0018*/ 	.word	0x00000000
	.align		4
        /*001c*/ 	.word	0xfffffffc


//--------------------- .text.my_kernel_kernel0   --------------------------
	.section	.text.my_kernel_kernel0,"ax",@progbits
	.align	128
        .global         my_kernel_kernel0
        .type           my_kernel_kernel0,@function
        .size           my_kernel_kernel0,(.L_x_15 - my_kernel_kernel0)
        .other          my_kernel_kernel0,@"STO_CUDA_ENTRY STV_DEFAULT"
my_kernel_kernel0:
.text.my_kernel_kernel0:
[----:B------:R-:W-:Y:S01]  /*0000*/  LDC R1, c[0x0][0x37c] ;  /* 0x0000df00ff017b82 */ /* 0x000fe20000000800 */
[----:B------:R-:W0:Y:S01]  /*0010*/  S2R R5, SR_TID.X ;  /* 0x0000000000057919 */ /* 0x000e220000002100 */
[----:B------:R-:W-:Y:S01]  /*0020*/  HFMA2 R137, -RZ, RZ, 0, 0 ;  /* 0x00000000ff897431 */ /* 0x000fe200000001ff */
[----:B------:R-:W-:Y:S01]  /*0030*/  CS2R R108, SRZ ;  /* 0x00000000006c7805 */ /* 0x000fe2000001ff00 */
[----:B------:R-:W-:Y:S01]  /*0040*/  HFMA2 R143, -RZ, RZ, 0, 0 ;  /* 0x00000000ff8f7431 */ /* 0x000fe200000001ff */
[----:B------:R-:W1:Y:S01]  /*0050*/  S2R R7, SR_CTAID.X ;  /* 0x0000000000077919 */ /* 0x000e620000002500 */
[----:B------:R-:W-:Y:S01]  /*0060*/  HFMA2 R119, -RZ, RZ, 0, 0 ;  /* 0x00000000ff777431 */ /* 0x000fe200000001ff */
[----:B------:R-:W-:Y:S01]  /*0070*/  CS2R R106, SRZ ;  /* 0x00000000006a7805 */ /* 0x000fe2000001ff00 */
[----:B------:R-:W-:Y:S01]  /*0080*/  HFMA2 R131, -RZ, RZ, 0, 0 ;  /* 0x00000000ff837431 */ /* 0x000fe200000001ff */
[----:B------:R-:W-:Y:S01]  /*0090*/  CS2R R104, SRZ ;  /* 0x0000000000687805 */ /* 0x000fe2000001ff00 */
[----:B------:R-:W-:Y:S01]  /*00a0*/  HFMA2 R125, -RZ, RZ, 0, 0 ;  /* 0x00000000ff7d7431 */ /* 0x000fe200000001ff */
[----:B------:R-:W-:Y:S01]  /*00b0*/  CS2R R102, SRZ ;  /* 0x0000000000667805 */ /* 0x000fe2000001ff00 */
[----:B------:R-:W-:Y:S01]  /*00c0*/  HFMA2 R145, -RZ, RZ, 0, 0 ;  /* 0x00000000ff917431 */ /* 0x000fe200000001ff */
[----:B------:R-:W-:Y:S01]  /*00d0*/  CS2R R100, SRZ ;  /* 0x0000000000647805 */ /* 0x000fe2000001ff00 */
[----:B------:R-:W-:Y:S01]  /*00e0*/  HFMA2 R151, -RZ, RZ, 0, 0 ;  /* 0x00000000ff977431 */ /* 0x000fe200000001ff */
[----:B------:R-:W-:-:S02]  /*00f0*/  CS2R R98, SRZ ;  /* 0x0000000000627805 */ /* 0x000fc4000001ff00 */
[----:B------:R-:W-:Y:S02]  /*0100*/  CS2R R96, SRZ ;  /* 0x0000000000607805 */ /* 0x000fe4000001ff00 */
[----:B------:R-:W-:Y:S02]  /*0110*/  CS2R R94, SRZ ;  /* 0x00000000005e7805 */ /* 0x000fe4000001ff00 */
[----:B------:R-:W-:Y:S02]  /*0120*/  CS2R R92, SRZ ;  /* 0x00000000005c7805 */ /* 0x000fe4000001ff00 */
[----:B------:R-:W-:Y:S02]  /*0130*/  CS2R R90, SRZ ;  /* 0x00000000005a7805 */ /* 0x000fe4000001ff00 */
[----:B------:R-:W-:Y:S02]  /*0140*/  CS2R R88, SRZ ;  /* 0x0000000000587805 */ /* 0x000fe4000001ff00 */
        /* <DEDUP_REMOVED lines=12> */
[----:B0-----:R-:W-:-:S02]  /*0210*/  LOP3.LUT R0, R5, 0xffff, RZ, 0xc0, !PT ;  /* 0x0000ffff05007812 */ /* 0x001fc400078ec0ff */
[----:B------:R-:W-:Y:S02]  /*0220*/  CS2R R62, SRZ ;  /* 0x00000000003e7805 */ /* 0x000fe4000001ff00 */
[----:B------:R-:W-:Y:S02]  /*0230*/  CS2R R60, SRZ ;  /* 0x00000000003c7805 */ /* 0x000fe4000001ff00 */
[----:B------:R-:W-:Y:S01]  /*0240*/  CS2R R58, SRZ ;  /* 0x00000000003a7805 */ /* 0x000fe2000001ff00 */
[----:B-1----:R-:W-:Y:S01]  /*0250*/  IMAD.HI.U32 R116, R7, 0x38e38e39, RZ ;  /* 0x38e38e3907747827 */ /* 0x002fe200078e00ff */
[----:B------:R-:W-:Y:S02]  /*0260*/  CS2R R110, SRZ ;  /* 0x00000000006e7805 */ /* 0x000fe4000001ff00 */
[----:B------:R-:W-:Y:S02]  /*0270*/  MOV R133, RZ ;  /* 0x000000ff00857202 */ /* 0x000fe40000000f00 */
[----:B------:R-:W-:Y:S01]  /*0280*/  CS2R R112, SRZ ;  /* 0x0000000000707805 */ /* 0x000fe2000001ff00 */
[----:B------:R-:W-:Y:S01]  /*0290*/  IMAD R0, R0, 0x5556, RZ ;  /* 0x0000555600007824 */ /* 0x000fe200078e02ff */
[----:B------:R-:W-:Y:S01]  /*02a0*/  SHF.R.U32.HI R116, RZ, 0x5, R116 ;  /* 0x00000005ff747819 */ /* 0x000fe20000011674 */
[----:B------:R-:W-:Y:S01]  /*02b0*/  IMAD.MOV.U32 R135, RZ, RZ, RZ ;  /* 0x000000ffff877224 */ /* 0x000fe200078e00ff */
[----:B------:R-:W-:Y:S01]  /*02c0*/  MOV R139, RZ ;  /* 0x000000ff008b7202 */ /* 0x000fe20000000f00 */
[----:B------:R-:W-:Y:S01]  /*02d0*/  IMAD.MOV.U32 R141, RZ, RZ, RZ ;  /* 0x000000ffff8d7224 */ /* 0x000fe200078e00ff */
[----:B------:R-:W-:Y:S01]  /*02e0*/  SHF.R.U32.HI R118, RZ, 0x10, R0 ;  /* 0x00000010ff767819 */ /* 0x000fe20000011600 */
[--C-:B------:R-:W-:Y:S01]  /*02f0*/  IMAD R114, R116, -0x90, R7.reuse ;  /* 0xffffff7074727824 */ /* 0x100fe200078e0207 */
[----:B------:R-:W-:Y:S01]  /*0300*/  SHF.R.U32.HI R0, RZ, 0x1, R7 ;  /* 0x00000001ff007819 */ /* 0x000fe20000011607 */
[----:B------:R-:W-:Y:S01]  /*0310*/  IMAD.MOV.U32 R149, RZ, RZ, RZ ;  /* 0x000000ffff957224 */ /* 0x000fe200078e00ff */
[----:B------:R-:W-:-:S02]  /*0320*/  PRMT R4, R118, 0x9910, RZ ;  /* 0x0000991076047816 */ /* 0x000fc400000000ff */
[----:B------:R-:W-:Y:S02]  /*0330*/  CS2R R56, SRZ ;  /* 0x0000000000387805 */ /* 0x000fe4000001ff00 */
[----:B------:R-:W-:Y:S02]  /*0340*/  SHF.R.U32.HI R3, RZ, 0x3, R114 ;  /* 0x00000003ff037819 */ /* 0x000fe40000011672 */
[----:B------:R-:W-:Y:S02]  /*0350*/  CS2R R54, SRZ ;  /* 0x0000000000367805 */ /* 0x000fe4000001ff00 */
[----:B------:R-:W-:Y:S01]  /*0360*/  LOP3.LUT R2, R0, 0x3, RZ, 0xc0, !PT ;  /* 0x0000000300027812 */ /* 0x000fe200078ec0ff */
[----:B------:R-:W-:Y:S01]  /*0370*/  IMAD R4, R4, 0x3, RZ ;  /* 0x0000000304047824 */ /* 0x000fe200078e02ff */
[----:B------:R-:W-:Y:S01]  /*0380*/  MOV R147, RZ ;  /* 0x000000ff00937202 */ /* 0x000fe20000000f00 */
[----:B------:R-:W-:Y:S01]  /*0390*/  IMAD R3, R116, 0x360, R3 ;  /* 0x0000036074037824 */ /* 0x000fe200078e0203 */
[----:B------:R-:W-:Y:S01]  /*03a0*/  MOV R153, RZ ;  /* 0x000000ff00997202 */ /* 0x000fe20000000f00 */
[----:B------:R-:W-:Y:S01]  /*03b0*/  IMAD.HI.U32 R0, R7, 0x4bda12f7, RZ ;  /* 0x4bda12f707007827 */ /* 0x000fe200078e00ff */
[----:B------:R-:W-:-:S02]  /*03c0*/  IADD3 R4, PT, PT, RZ, -R4, RZ ;  /* 0x80000004ff047210 */ /* 0x000fc40007ffe0ff */
[----:B------:R-:W-:Y:S02]  /*03d0*/  CS2R R52, SRZ ;  /* 0x0000000000347805 */ /* 0x000fe4000001ff00 */
[----:B------:R-:W-:Y:S02]  /*03e0*/  LEA R3, R3, R2, 0x5 ;  /* 0x0000000203037211 */ /* 0x000fe400078e28ff */
[----:B------:R-:W-:Y:S02]  /*03f0*/  CS2R R50, SRZ ;  /* 0x0000000000327805 */ /* 0x000fe4000001ff00 */
[----:B------:R-:W-:Y:S02]  /*0400*/  PRMT R2, R4, 0x7710, RZ ;  /* 0x0000771004027816 */ /* 0x000fe400000000ff */
[----:B------:R-:W-:Y:S02]  /*0410*/  CS2R R48, SRZ ;  /* 0x0000000000307805 */ /* 0x000fe4000001ff00 */
[----:B------:R-:W-:Y:S01]  /*0420*/  SHF.R.U32.HI R0, RZ, 0x7, R0 ;  /* 0x00000007ff007819 */ /* 0x000fe20000011600 */
[----:B------:R-:W-:Y:S01]  /*0430*/  IMAD R3, R3, 0xc, RZ ;  /* 0x0000000c03037824 */ /* 0x000fe200078e02ff */
[----:B------:R-:W-:Y:S01]  /*0440*/  CS2R R46, SRZ ;  /* 0x00000000002e7805 */ /* 0x000fe2000001ff00 */
[----:B------:R-:W-:Y:S01]  /*0450*/  IMAD.IADD R2, R2, 0x1, R5 ;  /* 0x0000000102027824 */ /* 0x000fe200078e0205 */
[----:B------:R-:W-:Y:S01]  /*0460*/  CS2R R44, SRZ ;  /* 0x00000000002c7805 */ /* 0x000fe2000001ff00 */
[----:B------:R-:W-:-:S02]  /*0470*/  IMAD R0, R0, -0x1b0, R7 ;  /* 0xfffffe5000007824 */ /* 0x000fc400078e0207 */
[----:B------:R-:W-:Y:S01]  /*0480*/  HFMA2 R7, -RZ, RZ, 0, 0 ;  /* 0x00000000ff077431 */ /* 0x000fe200000001ff */
[----:B------:R-:W-:Y:S02]  /*0490*/  CS2R R42, SRZ ;  /* 0x00000000002a7805 */ /* 0x000fe4000001ff00 */
[----:B------:R-:W-:Y:S02]  /*04a0*/  LOP3.LUT R3, R3, 0xffff, R2, 0xf8, !PT ;  /* 0x0000ffff03037812 */ /* 0x000fe400078ef802 */
[----:B------:R-:W-:Y:S02]  /*04b0*/  CS2R R40, SRZ ;  /* 0x0000000000287805 */ /* 0x000fe4000001ff00 */
[----:B------:R-:W-:Y:S02]  /*04c0*/  LOP3.LUT R2, R0, 0xffff, RZ, 0xc0, !PT ;  /* 0x0000ffff00027812 */ /* 0x000fe400078ec0ff */
[----:B------:R-:W-:Y:S02]  /*04d0*/  CS2R R38, SRZ ;  /* 0x0000000000267805 */ /* 0x000fe4000001ff00 */
[----:B------:R-:W-:-:S02]  /*04e0*/  CS2R R36, SRZ ;  /* 0x0000000000247805 */ /* 0x000fc4000001ff00 */
[----:B------:R-:W-:Y:S02]  /*04f0*/  CS2R R34, SRZ ;  /* 0x0000000000227805 */ /* 0x000fe4000001ff00 */
[----:B------:R-:W-:Y:S01]  /*0500*/  CS2R R32, SRZ ;  /* 0x0000000000207805 */ /* 0x000fe2000001ff00 */
[----:B------:R-:W-:Y:S01]  /*0510*/  IMAD R2, R2, 0x1c8, RZ ;  /* 0x000001c802027824 */ /* 0x000fe200078e02ff */
[----:B------:R-:W-:Y:S02]  /*0520*/  CS2R R30, SRZ ;  /* 0x00000000001e7805 */ /* 0x000fe4000001ff00 */
[----:B------:R-:W-:Y:S02]  /*0530*/  CS2R R28, SRZ ;  /* 0x00000000001c7805 */ /* 0x000fe4000001ff00 */
[----:B------:R-:W-:Y:S02]  /*0540*/  CS2R R26, SRZ ;  /* 0x00000000001a7805 */ /* 0x000fe4000001ff00 */
[----:B------:R-:W-:-:S02]  /*0550*/  CS2R R24, SRZ ;  /* 0x0000000000187805 */ /* 0x000fc4000001ff00 */
[----:B------:R-:W-:Y:S02]  /*0560*/  SHF.R.U32.HI R2, RZ, 0x10, R2 ;  /* 0x00000010ff027819 */ /* 0x000fe40000011602 */
[----:B------:R-:W-:Y:S02]  /*0570*/  CS2R R22, SRZ ;  /* 0x0000000000167805 */ /* 0x000fe4000001ff00 */
[----:B------:R-:W-:Y:S02]  /*0580*/  CS2R R20, SRZ ;  /* 0x0000000000147805 */ /* 0x000fe4000001ff00 */
[----:B------:R-:W-:Y:S02]  /*0590*/  CS2R R18, SRZ ;  /* 0x0000000000127805 */ /* 0x000fe4000001ff00 */
[----:B------:R-:W-:Y:S02]  /*05a0*/  CS2R R16, SRZ ;  /* 0x0000000000107805 */ /* 0x000fe4000001ff00 */
[----:B------:R-:W-:-:S02]  /*05b0*/  CS2R R14, SRZ ;  /* 0x00000000000e7805 */ /* 0x000fc4000001ff00 */
[----:B------:R-:W-:Y:S02]  /*05c0*/  CS2R R12, SRZ ;  /* 0x00000000000c7805 */ /* 0x000fe4000001ff00 */
[----:B------:R-:W-:Y:S02]  /*05d0*/  CS2R R10, SRZ ;  /* 0x00000000000a7805 */ /* 0x000fe4000001ff00 */
[----:B------:R-:W-:Y:S01]  /*05e0*/  CS2R R8, SRZ ;  /* 0x0000000000087805 */ /* 0x000fe2000001ff00 */
[----:B------:R-:W-:Y:S01]  /*05f0*/  IMAD.MOV.U32 R0, RZ, RZ, RZ ;  /* 0x000000ffff007224 */ /* 0x000fe200078e00ff */
[----:B------:R-:W-:Y:S01]  /*0600*/  MOV R129, RZ ;  /* 0x000000ff00817202 */ /* 0x000fe20000000f00 */
[----:B------:R-:W-:Y:S01]  /*0610*/  IMAD.MOV.U32 R127, RZ, RZ, RZ ;  /* 0x000000ffff7f7224 */ /* 0x000fe200078e00ff */
[----:B------:R-:W-:Y:S01]  /*0620*/  MOV R123, RZ ;  /* 0x000000ff007b7202 */ /* 0x000fe20000000f00 */
[----:B------:R-:W-:Y:S01]  /*0630*/  IMAD.MOV.U32 R121, RZ, RZ, RZ ;  /* 0x000000ffff797224 */ /* 0x000fe200078e00ff */
[----:B------:R-:W-:Y:S01]  /*0640*/  MOV R117, RZ ;  /* 0x000000ff00757202 */ /* 0x000fe20000000f00 */
[----:B------:R-:W-:Y:S01]  /*0650*/  IMAD.MOV.U32 R115, RZ, RZ, RZ ;  /* 0x000000ffff737224 */ /* 0x000fe200078e00ff */
[----:B------:R-:W-:Y:S01]  /*0660*/  PRMT R6, R2, 0x9910, RZ ;  /* 0x0000991002067816 */ /* 0x000fe200000000ff */
[----:B------:R-:W-:Y:S01]  /*0670*/  VIADD R5, R3, 0xffffe467 ;  /* 0xffffe46703057836 */ /* 0x000fe20000000000 */
[----:B------:R-:W-:Y:S01]  /*0680*/  MOV R155, RZ ;  /* 0x000000ff009b7202 */ /* 0x000fe20000000f00 */
[----:B------:R-:W0:Y:S06]  /*0690*/  LDCU.64 UR8, c[0x0][0x358] ;  /* 0x00006b00ff0877ac */ /* 0x000e2c0008000a00 */
.L_x_13:
[----:B------:R-:W-:-:S07]  /*06a0*/  MOV R4, RZ ;  /* 0x000000ff00047202 */ /* 0x000fce0000000f00 */
.L_x_12:
[----:B------:R-:W-:Y:S01]  /*06b0*/  BAR.SYNC.DEFER_BLOCKING 0x0 ;  /* 0x0000000000007b1d */ /* 0x000fe20000010000 */
[----:B------:R-:W-:-:S07]  /*06c0*/  HFMA2 R157, -RZ, RZ, 0, 0 ;  /* 0x00000000ff9d7431 */ /* 0x000fce00000001ff */
.L_x_9:
[----:B------:R-:W-:Y:S01]  /*06d0*/  IMAD R120, R157, 0x20, R118 ;  /* 0x000000209d787824 */ /* 0x000fe200078e0276 */
[----:B------:R-:W-:Y:S04]  /*06e0*/  BSSY.RECONVERGENT B0, `(.L_x_0) ;  /* 0x0000045000007945 */ /* 0x000fe80003800200 */
[----:B------:R-:W-:-:S13]  /*06f0*/  ISETP.GT.U32.AND P0, PT, R120, 0x74f, PT ;  /* 0x0000074f7800780c */ /* 0x000fda0003f04070 */
[----:B0123--:R-:W-:Y:S05]  /*0700*/  @P0 BRA `(.L_x_1) ;  /* 0x0000000400080947 */ /* 0x00ffea0003800000 */
[----:B------:R-:W1:Y:S02]  /*0710*/  S2R R122, SR_TID.X ;  /* 0x00000000007a7919 */ /* 0x000e640000002100 */
[----:B-1----:R-:W-:-:S05]  /*0720*/  IMAD R122, R157, 0x60, R122 ;  /* 0x000000609d7a7824 */ /* 0x002fca00078e027a */
[----:B------:R-:W-:-:S13]  /*0730*/  ISETP.GT.U32.AND P0, PT, R122, 0x15ef, PT ;  /* 0x000015ef7a00780c */ /* 0x000fda0003f04070 */
[----:B------:R-:W-:Y:S05]  /*0740*/  @P0 BRA `(.L_x_1) ;  /* 0x0000000000f80947 */ /* 0x000fea0003800000 */
[----:B------:R-:W-:Y:S01]  /*0750*/  LOP3.LUT R2, R120, 0xffff, RZ, 0xc0, !PT ;  /* 0x0000ffff78027812 */ /* 0x000fe200078ec0ff */
[----:B------:R-:W-:Y:S04]  /*0760*/  BSSY.RECONVERGENT B1, `(.L_x_2) ;  /* 0x0000037000017945 */ /* 0x000fe80003800200 */
[----:B------:R-:W-:-:S05]  /*0770*/  IMAD R3, R2, 0xa41b, RZ ;  /* 0x0000a41b02037824 */ /* 0x000fca00078e02ff */
[----:B------:R-:W-:-:S04]  /*0780*/  SHF.R.U32.HI R3, RZ, 0x10, R3 ;  /* 0x00000010ff037819 */ /* 0x000fc80000011603 */
[----:B------:R-:W-:-:S04]  /*0790*/  IADD3 R159, PT, PT, RZ, -R3, RZ ;  /* 0x80000003ff9f7210 */ /* 0x000fc80007ffe0ff */
[----:B------:R-:W-:-:S04]  /*07a0*/  PRMT R159, R159, 0x7710, RZ ;  /* 0x000077109f9f7816 */ /* 0x000fc800000000ff */
[----:B------:R-:W-:-:S04]  /*07b0*/  IADD3 R124, PT, PT, R120, R159, RZ ;  /* 0x0000009f787c7210 */ /* 0x000fc80007ffe0ff */
[----:B------:R-:W-:-:S04]  /*07c0*/  LOP3.LUT R124, R124, 0xffff, RZ, 0xc0, !PT ;  /* 0x0000ffff7c7c7812 */ /* 0x000fc800078ec0ff */
[----:B------:R-:W-:-:S04]  /*07d0*/  LEA.HI R3, R124, R3, RZ, 0x1f ;  /* 0x000000037c037211 */ /* 0x000fc800078ff8ff */
[----:B------:R-:W-:-:S04]  /*07e0*/  LOP3.LUT R3, R3, 0xffff, RZ, 0xc0, !PT ;  /* 0x0000ffff03037812 */ /* 0x000fc800078ec0ff */
[----:B------:R-:W-:-:S05]  /*07f0*/  SHF.R.U32.HI R159, RZ, 0x5, R3 ;  /* 0x00000005ff9f7819 */ /* 0x000fca0000011603 */
[----:B------:R-:W-:-:S05]  /*0800*/  IMAD R3, R6, 0x30, R159 ;  /* 0x0000003006037824 */ /* 0x000fca00078e029f */
[----:B------:R-:W-:Y:S02]  /*0810*/  LOP3.LUT R124, R3, 0xffff, RZ, 0xc0, !PT ;  /* 0x0000ffff037c7812 */ /* 0x000fe400078ec0ff */
[----:B------:R-:W-:Y:S02]  /*0820*/  MOV R3, RZ ;  /* 0x000000ff00037202 */ /* 0x000fe40000000f00 */
[----:B------:R-:W-:Y:S01]  /*0830*/  LOP3.LUT P0, RZ, R7, R124, RZ, 0xfc, !PT ;  /* 0x0000007c07ff7212 */ /* 0x000fe2000780fcff */
[----:B------:R-:W-:-:S05]  /*0840*/  IMAD.IADD R124, R124, 0x1, R7 ;  /* 0x000000017c7c7824 */ /* 0x000fca00078e0207 */
[----:B------:R-:W-:-:S13]  /*0850*/  ISETP.GT.U32.OR P0, PT, R124, 0x90, !P0 ;  /* 0x000000907c00780c */ /* 0x000fda0004704470 */
[----:B------:R-:W-:Y:S05]  /*0860*/  @P0 BRA `(.L_x_3) ;  /* 0x0000000000980947 */ /* 0x000fea0003800000 */
[----:B------:R-:W-:Y:S02]  /*0870*/  PRMT R124, R159, 0x9910, RZ ;  /* 0x000099109f7c7816 */ /* 0x000fe400000000ff */
[----:B------:R-:W-:-:S03]  /*0880*/  LOP3.LUT R126, R114, 0xf8, RZ, 0xc0, !PT ;  /* 0x000000f8727e7812 */ /* 0x000fc600078ec0ff */
[----:B------:R-:W-:-:S05]  /*0890*/  IMAD R124, R124, 0x27, RZ ;  /* 0x000000277c7c7824 */ /* 0x000fca00078e02ff */
[----:B------:R-:W-:-:S04]  /*08a0*/  IADD3 R124, PT, PT, RZ, -R124, RZ ;  /* 0x8000007cff7c7210 */ /* 0x000fc80007ffe0ff */
[----:B------:R-:W-:-:S05]  /*08b0*/  PRMT R161, R124, 0x7710, RZ ;  /* 0x000077107ca17816 */ /* 0x000fca00000000ff */
[----:B------:R-:W-:-:S05]  /*08c0*/  IMAD.IADD R124, R120, 0x1, R161 ;  /* 0x00000001787c7824 */ /* 0x000fca00078e02a1 */
[----:B------:R-:W-:-:S05]  /*08d0*/  PRMT R124, R124, 0x9910, RZ ;  /* 0x000099107c7c7816 */ /* 0x000fca00000000ff */
[----:B------:R-:W-:-:S05]  /*08e0*/  IMAD R124, R124, 0x56, RZ ;  /* 0x000000567c7c7824 */ /* 0x000fca00078e02ff */
[----:B------:R-:W-:-:S04]  /*08f0*/  LOP3.LUT R124, R124, 0xffff, RZ, 0xc0, !PT ;  /* 0x0000ffff7c7c7812 */ /* 0x000fc800078ec0ff */
[----:B------:R-:W-:-:S04]  /*0900*/  SHF.R.U32.HI R124, RZ, 0x8, R124 ;  /* 0x00000008ff7c7819 */ /* 0x000fc8000001167c */
[----:B------:R-:W-:-:S04]  /*0910*/  LOP3.LUT R163, R124, 0xffff, RZ, 0xc0, !PT ;  /* 0x0000ffff7ca37812 */ /* 0x000fc800078ec0ff */
[----:B------:R-:W-:-:S04]  /*0920*/  IADD3 R126, PT, PT, R126, -0x3, R163 ;  /* 0xfffffffd7e7e7810 */ /* 0x000fc80007ffe0a3 */
[----:B------:R-:W-:-:S13]  /*0930*/  ISETP.GT.U32.AND P0, PT, R126, 0x8f, PT ;  /* 0x0000008f7e00780c */ /* 0x000fda0003f04070 */
[----:B------:R-:W-:Y:S05]  /*0940*/  @P0 BRA `(.L_x_3) ;  /* 0x0000000000600947 */ /* 0x000fea0003800000 */
[----:B------:R-:W-:Y:S01]  /*0950*/  IMAD R2, R2, 0xaaab, RZ ;  /* 0x0000aaab02027824 */ /* 0x000fe200078e02ff */
[----:B------:R-:W1:Y:S04]  /*0960*/  S2UR UR4, SR_CTAID.X ;  /* 0x00000000000479c3 */ /* 0x000e680000002500 */
[----:B------:R-:W-:-:S04]  /*0970*/  SHF.R.U32.HI R2, RZ, 0x11, R2 ;  /* 0x00000011ff027819 */ /* 0x000fc80000011602 */
[----:B------:R-:W-:-:S05]  /*0980*/  PRMT R2, R2, 0x9910, RZ ;  /* 0x0000991002027816 */ /* 0x000fca00000000ff */
[----:B------:R-:W-:-:S05]  /*0990*/  IMAD R2, R2, 0x3, RZ ;  /* 0x0000000302027824 */ /* 0x000fca00078e02ff */
[----:B------:R-:W-:-:S04]  /*09a0*/  IADD3 R2, PT, PT, RZ, -R2, RZ ;  /* 0x80000002ff027210 */ /* 0x000fc80007ffe0ff */
[----:B------:R-:W-:Y:S01]  /*09b0*/  PRMT R161, R2, 0x7710, RZ ;  /* 0x0000771002a17816 */ /* 0x000fe200000000ff */
[----:B-1----:R-:W-:-:S03]  /*09c0*/  USHF.L.U32 UR4, UR4, 0x1, URZ ;  /* 0x0000000104047899 */ /* 0x002fc600080006ff */
[----:B------:R-:W-:Y:S01]  /*09d0*/  IADD3 R2, PT, PT, R120, R161, RZ ;  /* 0x000000a178027210 */ /* 0x000fe20007ffe0ff */
[----:B------:R-:W-:-:S03]  /*09e0*/  ULOP3.LUT UR4, UR4, 0xc, URZ, 0xc0, !UPT ;  /* 0x0000000c04047892 */ /* 0x000fc6000f8ec0ff */
[----:B------:R-:W-:-:S04]  /*09f0*/  LOP3.LUT R161, R2, 0xffff, RZ, 0xc0, !PT ;  /* 0x0000ffff02a17812 */ /* 0x000fc800078ec0ff */
[----:B------:R-:W-:-:S05]  /*0a00*/  IADD3 R2, PT, PT, R161, UR4, R4 ;  /* 0x00000004a1027c10 */ /* 0x000fca000fffe004 */
[----:B------:R-:W-:-:S05]  /*0a10*/  VIADD R2, R2, 0xfffffffd ;  /* 0xfffffffd02027836 */ /* 0x000fca0000000000 */
[----:B------:R-:W-:-:S13]  /*0a20*/  ISETP.GT.U32.AND P0, PT, R2, 0xf, PT ;  /* 0x0000000f0200780c */ /* 0x000fda0003f04070 */
[----:B------:R-:W-:Y:S05]  /*0a30*/  @P0 BRA `(.L_x_3) ;  /* 0x0000000000240947 */ /* 0x000fea0003800000 */
[----:B------:R-:W1:Y:S01]  /*0a40*/  LDC.64 R2, c[0x0][0x380] ;  /* 0x0000e000ff027b82 */ /* 0x000e620000000a00 */
[----:B------:R-:W-:Y:S02]  /*0a50*/  IADD3 R124, PT, PT, R161, R4, RZ ;  /* 0x00000004a17c7210 */ /* 0x000fe40007ffe0ff */
[----:B------:R-:W-:-:S03]  /*0a60*/  LOP3.LUT R126, R159, 0xffff, RZ, 0xc0, !PT ;  /* 0x0000ffff9f7e7812 */ /* 0x000fc600078ec0ff */
[----:B------:R-:W-:Y:S01]  /*0a70*/  IMAD R159, R124, 0x3, R5 ;  /* 0x000000037c9f7824 */ /* 0x000fe200078e0205 */
[----:B------:R-:W-:-:S05]  /*0a80*/  IADD3 R126, PT, PT, R126, R7, RZ ;  /* 0x000000077e7e7210 */ /* 0x000fca0007ffe0ff */
[----:B------:R-:W-:-:S04]  /*0a90*/  IMAD R126, R126, 0x1b00, R159 ;  /* 0x00001b007e7e7824 */ /* 0x000fc800078e029f */
[----:B------:R-:W-:-:S04]  /*0aa0*/  IMAD R159, R163, 0x30, R126 ;  /* 0x00000030a39f7824 */ /* 0x000fc800078e027e */
[----:B-1----:R-:W-:-:S06]  /*0ab0*/  IMAD.WIDE R2, R159, 0x4, R2 ;  /* 0x000000049f027825 */ /* 0x002fcc00078e0202 */
[----:B0-----:R1:W5:Y:S02]  /*0ac0*/  LDG.E.CONSTANT R3, desc[UR8][R2.64] ;  /* 0x0000000802037981 */ /* 0x001364000c1e9900 */
.L_x_3:
[----:B0-----:R-:W-:Y:S05]  /*0ad0*/  BSYNC.RECONVERGENT B1 ;  /* 0x0000000000017941 */ /* 0x001fea0003800200 */
.L_x_2:
[----:B------:R-:W0:Y:S01]  /*0ae0*/  S2UR UR5, SR_CgaCtaId ;  /* 0x00000000000579c3 */ /* 0x000e220000008800 */
[----:B------:R-:W-:Y:S02]  /*0af0*/  UMOV UR4, 0x400 ;  /* 0x0000040000047882 */ /* 0x000fe40000000000 */
[----:B0-----:R-:W-:-:S06]  /*0b00*/  ULEA UR4, UR5, UR4, 0x18 ;  /* 0x0000000405047291 */ /* 0x001fcc000f8ec0ff */
[----:B------:R-:W-:-:S05]  /*0b10*/  LEA R122, R122, UR4, 0x2 ;  /* 0x000000047a7a7c11 */ /* 0x000fca000f8e10ff */
[----:B-----5:R2:W-:Y:S02]  /*0b20*/  STS [R122], R3 ;  /* 0x000000037a007388 */ /* 0x0205e40000000800 */
.L_x_1:
[----:B0-----:R-:W-:Y:S05]  /*0b30*/  BSYNC.RECONVERGENT B0 ;  /* 0x0000000000007941 */ /* 0x001fea0003800200 */
.L_x_0:
[----:B------:R-:W-:-:S13]  /*0b40*/  ISETP.NE.AND P0, PT, R157, 0x3a, PT ;  /* 0x0000003a9d00780c */ /* 0x000fda0003f05270 */
[----:B------:R-:W-:Y:S05]  /*0b50*/  @!P0 BRA `(.L_x_4) ;  /* 0x0000000400288947 */ /* 0x000fea0003800000 */
[----:B------:R-:W-:Y:S01]  /*0b60*/  ISETP.GT.U32.AND P0, PT, R120, 0x72f, PT ;  /* 0x0000072f7800780c */ /* 0x000fe20003f04070 */
[----:B------:R-:W-:-:S12]  /*0b70*/  BSSY.RECONVERGENT B0, `(.L_x_5) ;  /* 0x0000046000007945 */ /* 0x000fd80003800200 */
[----:B------:R-:W-:Y:S05]  /*0b80*/  @P0 BRA `(.L_x_6) ;  /* 0x0000000400100947 */ /* 0x000fea0003800000 */
[----:B--2---:R-:W0:Y:S02]  /*0b90*/  S2R R122, SR_TID.X ;  /* 0x00000000007a7919 */ /* 0x004e240000002100 */
[----:B0-----:R-:W-:-:S04]  /*0ba0*/  IMAD R122, R157, 0x60, R122 ;  /* 0x000000609d7a7824 */ /* 0x001fc800078e027a */
[----:B-1----:R-:W-:-:S05]  /*0bb0*/  VIADD R2, R122, 0x60 ;  /* 0x000000607a027836 */ /* 0x002fca0000000000 */
[----:B------:R-:W-:-:S13]  /*0bc0*/  ISETP.GT.U32.AND P0, PT, R2, 0x15ef, PT ;  /* 0x000015ef0200780c */ /* 0x000fda0003f04070 */
[----:B------:R-:W-:Y:S05]  /*0bd0*/  @P0 BRA `(.L_x_6) ;  /* 0x0000000000fc0947 */ /* 0x000fea0003800000 */
[----:B------:R-:W-:Y:S01]  /*0be0*/  IADD3 R120, PT, PT, R120, 0x20, RZ ;  /* 0x0000002078787810 */ /* 0x000fe20007ffe0ff */
[----:B------:R-:W-:Y:S03]  /*0bf0*/  BSSY.RECONVERGENT B1, `(.L_x_7) ;  /* 0x0000038000017945 */ /* 0x000fe60003800200 */
[----:B------:R-:W-:-:S05]  /*0c00*/  LOP3.LUT R2, R120, 0xffff, RZ, 0xc0, !PT ;  /* 0x0000ffff78027812 */ /* 0x000fca00078ec0ff */
        /* <DEDUP_REMOVED lines=10> */
[----:B------:R-:W-:Y:S01]  /*0cb0*/  LOP3.LUT R124, R3, 0xffff, RZ, 0xc0, !PT ;  /* 0x0000ffff037c7812 */ /* 0x000fe200078ec0ff */
[----:B------:R-:W-:-:S03]  /*0cc0*/  HFMA2 R3, -RZ, RZ, 0, 0 ;  /* 0x00000000ff037431 */ /* 0x000fc600000001ff */
        /* <DEDUP_REMOVED lines=8> */
[----:B------:R-:W-:-:S04]  /*0d50*/  PRMT R161, R124, 0x7710, RZ ;  /* 0x000077107ca17816 */ /* 0x000fc800000000ff */
[----:B------:R-:W-:-:S04]  /*0d60*/  IADD3 R124, PT, PT, R120, R161, RZ ;  /* 0x000000a1787c7210 */ /* 0x000fc80007ffe0ff */
        /* <DEDUP_REMOVED lines=9> */
[----:B------:R-:W0:Y:S04]  /*0e00*/  S2UR UR4, SR_CTAID.X ;  /* 0x00000000000479c3 */ /* 0x000e280000002500 */
[----:B------:R-:W-:-:S04]  /*0e10*/  SHF.R.U32.HI R2, RZ, 0x11, R2 ;  /* 0x00000011ff027819 */ /* 0x000fc80000011602 */
[----:B------:R-:W-:-:S05]  /*0e20*/  PRMT R2, R2, 0x9910, RZ ;  /* 0x0000991002027816 */ /* 0x000fca00000000ff */
[----:B------:R-:W-:-:S04]  /*0e30*/  IMAD R2, R2, 0x3, RZ ;  /* 0x0000000302027824 */ /* 0x000fc800078e02ff */
[----:B------:R-:W-:-:S05]  /*0e40*/  IMAD.MOV R2, RZ, RZ, -R2 ;  /* 0x000000ffff027224 */ /* 0x000fca00078e0a02 */
[----:B------:R-:W-:Y:S01]  /*0e50*/  PRMT R161, R2, 0x7710, RZ ;  /* 0x0000771002a17816 */ /* 0x000fe200000000ff */
[----:B0-----:R-:W-:-:S03]  /*0e60*/  USHF.L.U32 UR4, UR4, 0x1, URZ ;  /* 0x0000000104047899 */ /* 0x001fc600080006ff */
[----:B------:R-:W-:Y:S01]  /*0e70*/  IADD3 R120, PT, PT, R120, R161, RZ ;  /* 0x000000a178787210 */ /* 0x000fe20007ffe0ff */
[----:B------:R-:W-:-:S03]  /*0e80*/  ULOP3.LUT UR4, UR4, 0xc, URZ, 0xc0, !UPT ;  /* 0x0000000c04047892 */ /* 0x000fc6000f8ec0ff */
[----:B------:R-:W-:-:S04]  /*0e90*/  LOP3.LUT R161, R120, 0xffff, RZ, 0xc0, !PT ;  /* 0x0000ffff78a17812 */ /* 0x000fc800078ec0ff */
[----:B------:R-:W-:-:S04]  /*0ea0*/  IADD3 R2, PT, PT, R161, UR4, R4 ;  /* 0x00000004a1027c10 */ /* 0x000fc8000fffe004 */
[----:B------:R-:W-:-:S04]  /*0eb0*/  IADD3 R2, PT, PT, R2, -0x3, RZ ;  /* 0xfffffffd02027810 */ /* 0x000fc80007ffe0ff */
[----:B------:R-:W-:-:S13]  /*0ec0*/  ISETP.GT.U32.AND P0, PT, R2, 0xf, PT ;  /* 0x0000000f0200780c */ /* 0x000fda0003f04070 */
[----:B------:R-:W-:Y:S05]  /*0ed0*/  @P0 BRA `(.L_x_8) ;  /* 0x0000000000240947 */ /* 0x000fea0003800000 */
[----:B------:R-:W0:Y:S01]  /*0ee0*/  LDC.64 R2, c[0x0][0x380] ;  /* 0x0000e000ff027b82 */ /* 0x000e220000000a00 */
[----:B------:R-:W-:Y:S02]  /*0ef0*/  IADD3 R120, PT, PT, R161, R4, RZ ;  /* 0x00000004a1787210 */ /* 0x000fe40007ffe0ff */
[----:B------:R-:W-:-:S03]  /*0f00*/  LOP3.LUT R124, R159, 0xffff, RZ, 0xc0, !PT ;  /* 0x0000ffff9f7c7812 */ /* 0x000fc600078ec0ff */
[----:B------:R-:W-:Y:S02]  /*0f10*/  IMAD R159, R120, 0x3, R5 ;  /* 0x00000003789f7824 */ /* 0x000fe400078e0205 */
[----:B------:R-:W-:-:S04]  /*0f20*/  IMAD.IADD R124, R124, 0x1, R7 ;  /* 0x000000017c7c7824 */ /* 0x000fc800078e0207 */
[----:B------:R-:W-:-:S04]  /*0f30*/  IMAD R124, R124, 0x1b00, R159 ;  /* 0x00001b007c7c7824 */ /* 0x000fc800078e029f */
[----:B------:R-:W-:-:S04]  /*0f40*/  IMAD R159, R163, 0x30, R124 ;  /* 0x00000030a39f7824 */ /* 0x000fc800078e027c */
[----:B0-----:R-:W-:-:S06]  /*0f50*/  IMAD.WIDE R2, R159, 0x4, R2 ;  /* 0x000000049f027825 */ /* 0x001fcc00078e0202 */
[----:B------:R0:W5:Y:S02]  /*0f60*/  LDG.E.CONSTANT R3, desc[UR8][R2.64] ;  /* 0x0000000802037981 */ /* 0x000164000c1e9900 */
.L_x_8:
[----:B------:R-:W-:Y:S05]  /*0f70*/  BSYNC.RECONVERGENT B1 ;  /* 0x0000000000017941 */ /* 0x000fea0003800200 */
.L_x_7:
[----:B------:R-:W1:Y:S01]  /*0f80*/  S2UR UR5, SR_CgaCtaId ;  /* 0x00000000000579c3 */ /* 0x000e620000008800 */
[----:B------:R-:W-:Y:S02]  /*0f90*/  UMOV UR4, 0x400 ;  /* 0x0000040000047882 */ /* 0x000fe40000000000 */
[----:B-1----:R-:W-:-:S06]  /*0fa0*/  ULEA UR4, UR5, UR4, 0x18 ;  /* 0x0000000405047291 */ /* 0x002fcc000f8ec0ff */
[----:B------:R-:W-:-:S05]  /*0fb0*/  LEA R122, R122, UR4, 0x2 ;  /* 0x000000047a7a7c11 */ /* 0x000fca000f8e10ff */
[----:B-----5:R3:W-:Y:S02]  /*0fc0*/  STS [R122+0x180], R3 ;  /* 0x000180037a007388 */ /* 0x0207e40000000800 */
.L_x_6:
[----:B------:R-:W-:Y:S05]  /*0fd0*/  BSYNC.RECONVERGENT B0 ;  /* 0x0000000000007941 */ /* 0x000fea0003800200 */
.L_x_5:
[----:B------:R-:W-:Y:S01]  /*0fe0*/  IADD3 R157, PT, PT, R157, 0x2, RZ ;  /* 0x000000029d9d7810 */ /* 0x000fe20007ffe0ff */
[----:B------:R-:W-:Y:S06]  /*0ff0*/  BRA `(.L_x_9) ;  /* 0xfffffff400b47947 */ /* 0x000fec000383ffff */
.L_x_4:
[----:B------:R-:W0:Y:S01]  /*1000*/  S2R R159, SR_TID.X ;  /* 0x00000000009f7919 */ /* 0x000e220000002100 */
[----:B-12---:R-:W1:Y:S01]  /*1010*/  LDC.64 R2, c[0x0][0x388] ;  /* 0x0000e200ff027b82 */ /* 0x006e620000000a00 */
[----:B------:R-:W2:Y:S01]  /*1020*/  S2R R157, SR_CTAID.X ;  /* 0x00000000009d7919 */ /* 0x000ea20000002500 */
[----:B0-----:R-:W-:-:S04]  /*1030*/  SHF.L.U32 R120, R159, 0x1, RZ ;  /* 0x000000019f787819 */ /* 0x001fc800000006ff */
[----:B------:R-:W-:Y:S02]  /*1040*/  LOP3.LUT R120, R120, 0x7c0, RZ, 0xc0, !PT ;  /* 0x000007c078787812 */ /* 0x000fe400078ec0ff */
[----:B--2---:R-:W-:Y:S02]  /*1050*/  SHF.L.U32 R157, R157, 0x5, RZ ;  /* 0x000000059d9d7819 */ /* 0x004fe400000006ff */
[----:B------:R-:W-:-:S04]  /*1060*/  LOP3.LUT R120, R120, 0x1f, R159, 0xf8, !PT ;  /* 0x0000001f78787812 */ /* 0x000fc800078ef89f */
[----:B------:R-:W-:-:S05]  /*1070*/  LOP3.LUT R120, R120, 0x20, R157, 0xf8, !PT ;  /* 0x0000002078787812 */ /* 0x000fca00078ef89d */
[----:B------:R-:W-:-:S04]  /*1080*/  IMAD R157, R7, 0x24c0, R120 ;  /* 0x000024c0079d7824 */ /* 0x000fc800078e0278 */
[----:B------:R-:W-:-:S04]  /*1090*/  IMAD R157, R4, 0xc0, R157 ;  /* 0x000000c0049d7824 */ /* 0x000fc800078e029d */
[----:B-1----:R-:W-:-:S05]  /*10a0*/  IMAD.WIDE.U32 R2, R157, 0x4, R2 ;  /* 0x000000049d027825 */ /* 0x002fca00078e0002 */
[----:B------:R-:W2:Y:S04]  /*10b0*/  LDG.E.CONSTANT R120, desc[UR8][R2.64] ;  /* 0x0000000802787981 */ /* 0x000ea8000c1e9900 */
[----:B------:R-:W3:Y:S04]  /*10c0*/  LDG.E.CONSTANT R122, desc[UR8][R2.64+0x1500] ;  /* 0x00150008027a7981 */ /* 0x000ee8000c1e9900 */
[----:B------:R-:W4:Y:S04]  /*10d0*/  LDG.E.CONSTANT R126, desc[UR8][R2.64+0x2a00] ;  /* 0x002a0008027e7981 */ /* 0x000f28000c1e9900 */
[----:B------:R-:W5:Y:S04]  /*10e0*/  LDG.E.CONSTANT R128, desc[UR8][R2.64+0x3f00] ;  /* 0x003f000802807981 */ /* 0x000f68000c1e9900 */
[----:B------:R-:W5:Y:S04]  /*10f0*/  LDG.E.CONSTANT R130, desc[UR8][R2.64+0x5400] ;  /* 0x0054000802827981 */ /* 0x000f68000c1e9900 */
[----:B------:R-:W5:Y:S04]  /*1100*/  LDG.E.CONSTANT R132, desc[UR8][R2.64+0x6900] ;  /* 0x0069000802847981 */ /* 0x000f68000c1e9900 */
[----:B------:R-:W5:Y:S01]  /*1110*/  LDG.E.CONSTANT R134, desc[UR8][R2.64+0x7e00] ;  /* 0x007e000802867981 */ /* 0x000f62000c1e9900 */
[----:B------:R-:W0:Y:S01]  /*1120*/  S2UR UR5, SR_CgaCtaId ;  /* 0x00000000000579c3 */ /* 0x000e220000008800 */
[----:B------:R-:W-:Y:S01]  /*1130*/  UMOV UR4, 0x400 ;  /* 0x0000040000047882 */ /* 0x000fe20000000000 */
[----:B------:R-:W-:Y:S01]  /*1140*/  IMAD.MOV.U32 R124, RZ, RZ, RZ ;  /* 0x000000ffff7c7224 */ /* 0x000fe200078e00ff */
[----:B------:R-:W-:-:S04]  /*1150*/  UIADD3 UR4, UPT, UPT, UR4, 0x57c0, URZ ;  /* 0x000057c004047890 */ /* 0x000fc8000fffe0ff */
[----:B0-----:R-:W-:-:S06]  /*1160*/  ULEA UR4, UR5, UR4, 0x18 ;  /* 0x0000000405047291 */ /* 0x001fcc000f8ec0ff */
[----:B------:R-:W-:-:S05]  /*1170*/  LEA R157, R159, UR4, 0x2 ;  /* 0x000000049f9d7c11 */ /* 0x000fca000f8e10ff */
[----:B--2---:R0:W-:Y:S04]  /*1180*/  STS [R157], R120 ;  /* 0x000000789d007388 */ /* 0x0041e80000000800 */
[----:B---3--:R0:W-:Y:S04]  /*1190*/  STS [R157+0x180], R122 ;  /* 0x0001807a9d007388 */ /* 0x0081e80000000800 */
[----:B----4-:R0:W-:Y:S04]  /*11a0*/  STS [R157+0x300], R126 ;  /* 0x0003007e9d007388 */ /* 0x0101e80000000800 */
[----:B-----5:R0:W-:Y:S04]  /*11b0*/  STS [R157+0x480], R128 ;  /* 0x000480809d007388 */ /* 0x0201e80000000800 */
[----:B------:R0:W-:Y:S04]  /*11c0*/  STS [R157+0x600], R130 ;  /* 0x000600829d007388 */ /* 0x0001e80000000800 */
[----:B------:R0:W-:Y:S04]  /*11d0*/  STS [R157+0x780], R132 ;  /* 0x000780849d007388 */ /* 0x0001e80000000800 */
[----:B------:R0:W-:Y:S01]  /*11e0*/  STS [R157+0x900], R134 ;  /* 0x000900869d007388 */ /* 0x0001e20000000800 */
[----:B------:R-:W-:Y:S06]  /*11f0*/  BAR.SYNC.DEFER_BLOCKING 0x0 ;  /* 0x0000000000007b1d */ /* 0x000fec0000010000 */
.L_x_11:
[----:B0-----:R-:W0:Y:S01]  /*1200*/  S2R R122, SR_TID.X ;  /* 0x00000000007a7919 */ /* 0x001e220000002100 */
[----:B------:R-:W1:Y:S01]  /*1210*/  S2UR UR6, SR_CgaCtaId ;  /* 0x00000000000679c3 */ /* 0x000e620000008800 */
[----:B------:R-:W-:Y:S01]  /*1220*/  UMOV UR4, 0x400 ;  /* 0x0000040000047882 */ /* 0x000fe20000000000 */
[----:B------:R-:W-:Y:S01]  /*1230*/  MOV R2, RZ ;  /* 0x000000ff00027202 */ /* 0x000fe20000000f00 */
[----:B------:R-:W-:Y:S02]  /*1240*/  UIADD3 UR5, UPT, UPT, UR4, 0x57c0, URZ ;  /* 0x000057c004057890 */ /* 0x000fe4000fffe0ff */
[----:B-1----:R-:W-:Y:S02]  /*1250*/  ULEA UR4, UR6, UR4, 0x18 ;  /* 0x0000000406047291 */ /* 0x002fe4000f8ec0ff */
[----:B------:R-:W-:Y:S01]  /*1260*/  ULEA UR5, UR6, UR5, 0x18 ;  /* 0x0000000506057291 */ /* 0x000fe2000f8ec0ff */
[----:B0-----:R-:W-:Y:S02]  /*1270*/  SHF.R.U32.HI R120, RZ, 0x5, R122 ;  /* 0x00000005ff787819 */ /* 0x001fe4000001167a */
[----:B------:R-:W-:-:S03]  /*1280*/  LOP3.LUT R157, R122, 0x1f, RZ, 0xc0, !PT ;  /* 0x0000001f7a9d7812 */ /* 0x000fc600078ec0ff */
[----:B------:R-:W-:Y:S02]  /*1290*/  IMAD R3, R120, 0x68, R124 ;  /* 0x0000006878037824 */ /* 0x000fe400078e027c */
[----:B------:R-:W-:Y:S02]  /*12a0*/  IMAD R159, R124, 0x60, R157 ;  /* 0x000000607c9f7824 */ /* 0x000fe400078e029d */
[----:B------:R-:W-:-:S07]  /*12b0*/  IMAD R3, R3, 0x9, RZ ;  /* 0x0000000903037824 */ /* 0x000fce00078e02ff */
.L_x_10:
[C---:B------:R-:W-:Y:S02]  /*12c0*/  LEA R128, R2.reuse, R159, 0x5 ;  /* 0x0000009f02807211 */ /* 0x040fe400078e28ff */
[----:B------:R-:W-:Y:S01]  /*12d0*/  IADD3 R126, PT, PT, R3, R2, RZ ;  /* 0x00000002037e7210 */ /* 0x000fe20007ffe0ff */
[----:B------:R-:W-:Y:S01]  /*12e0*/  VIADD R2, R2, 0x1 ;  /* 0x0000000102027836 */ /* 0x000fe20000000000 */
[----:B------:R-:W-:Y:S02]  /*12f0*/  LEA R128, R128, UR5, 0x2 ;  /* 0x0000000580807c11 */ /* 0x000fe4000f8e10ff */
[----:B------:R-:W-:Y:S02]  /*1300*/  LEA R126, R126, UR4, 0x2 ;  /* 0x000000047e7e7c11 */ /* 0x000fe4000f8e10ff */
[----:B------:R-:W-:Y:S02]  /*1310*/  ISETP.NE.AND P0, PT, R2, 0x3, PT ;  /* 0x000000030200780c */ /* 0x000fe40003f05270 */
[----:B------:R-:W-:Y:S04]  /*1320*/  LDS R128, [R128] ;  /* 0x0000000080807984 */ /* 0x000fe80000000800 */
[----:B------:R-:W0:Y:S04]  /*1330*/  LDS R161, [R126+0x399c] ;  /* 0x00399c007ea17984 */ /* 0x000e280000000800 */
[----:B------:R-:W1:Y:S04]  /*1340*/  LDS R130, [R126] ;  /* 0x000000007e827984 */ /* 0x000e680000000800 */
[----:B------:R-:W2:Y:S04]  /*1350*/  LDS R132, [R126+0x2be0] ;  /* 0x002be0007e847984 */ /* 0x000ea80000000800 */
[----:B------:R-:W3:Y:S04]  /*1360*/  LDS R134, [R126+0x18] ;  /* 0x000018007e867984 */ /* 0x000ee80000000800 */
[----:B------:R-:W4:Y:S04]  /*1370*/  LDS R136, [R126+0x2bf8] ;  /* 0x002bf8007e887984 */ /* 0x000f280000000800 */
[----:B------:R-:W5:Y:S04]  /*1380*/  LDS R138, [R126+0x48] ;  /* 0x000048007e8a7984 */ /* 0x000f680000000800 */
[----:B------:R-:W5:Y:S04]  /*1390*/  LDS R140, [R126+0x2c28] ;  /* 0x002c28007e8c7984 */ /* 0x000f680000000800 */
[----:B------:R-:W5:Y:S04]  /*13a0*/  LDS R142, [R126+0x60] ;  /* 0x000060007e8e7984 */ /* 0x000f680000000800 */
[----:B------:R-:W5:Y:S04]  /*13b0*/  LDS R144, [R126+0x2c40] ;  /* 0x002c40007e907984 */ /* 0x000f680000000800 */
[----:B------:R-:W5:Y:S04]  /*13c0*/  LDS R146, [R126+0x90] ;  /* 0x000090007e927984 */ /* 0x000f680000000800 */
[----:B------:R-:W5:Y:S01]  /*13d0*/  LDS R148, [R126+0x2c70] ;  /* 0x002c70007e947984 */ /* 0x000f620000000800 */
[----:B0-----:R-:W-:-:S03]  /*13e0*/  FFMA R108, R128, R161, R108 ;  /* 0x000000a1806c7223 */ /* 0x001fc6000000006c */
[----:B------:R-:W0:Y:S01]  /*13f0*/  LDS R150, [R126+0xa8] ;  /* 0x0000a8007e967984 */ /* 0x000e220000000800 */
[----:B-1----:R-:W-:-:S03]  /*1400*/  FFMA R155, R128, R130, R155 ;  /* 0x00000082809b7223 */ /* 0x002fc6000000009b */
[----:B------:R-:W1:Y:S01]  /*1410*/  LDS R152, [R126+0x2c88] ;  /* 0x002c88007e987984 */ /* 0x000e620000000800 */
[----:B--2---:R-:W-:-:S03]  /*1420*/  FFMA R153, R128, R132, R153 ;  /* 0x0000008480997223 */ /* 0x004fc60000000099 */
[----:B------:R-:W2:Y:S01]  /*1430*/  LDS R154, [R126+0xd8] ;  /* 0x0000d8007e9a7984 */ /* 0x000ea20000000800 */
[C---:B---3--:R-:W-:Y:S01]  /*1440*/  FFMA R151, R128.reuse, R134, R151 ;  /* 0x0000008680977223 */ /* 0x048fe20000000097 */
[C---:B----4-:R-:W-:Y:S02]  /*1450*/  FFMA R119, R128.reuse, R136, R119 ;  /* 0x0000008880777223 */ /* 0x050fe40000000077 */
[----:B------:R-:W3:Y:S01]  /*1460*/  LDS R130, [R126+0xf0] ;  /* 0x0000f0007e827984 */ /* 0x000ee20000000800 */
[----:B-----5:R-:W-:-:S03]  /*1470*/  FFMA R115, R128, R138, R115 ;  /* 0x0000008a80737223 */ /* 0x020fc60000000073 */
[----:B------:R-:W4:Y:S01]  /*1480*/  LDS R132, [R126+0x2cd0] ;  /* 0x002cd0007e847984 */ /* 0x000f220000000800 */
[----:B------:R-:W-:-:S03]  /*1490*/  FFMA R149, R128, R140, R149 ;  /* 0x0000008c80957223 */ /* 0x000fc60000000095 */
[----:B------:R-:W5:Y:S01]  /*14a0*/  LDS R134, [R126+0x1d4] ;  /* 0x0001d4007e867984 */ /* 0x000f620000000800 */
        /* <DEDUP_REMOVED lines=8> */
[----:B0-----:R-:W-:-:S03]  /*1530*/  FFMA R121, R128, R150, R121 ;  /* 0x0000009680797223 */ /* 0x001fc60000000079 */
[----:B------:R-:W0:Y:S01]  /*1540*/  LDS R144, [R126+0x2dfc] ;  /* 0x002dfc007e907984 */ /* 0x000e220000000800 */
[----:B-1----:R-:W-:-:S03]  /*1550*/  FFMA R143, R128, R152, R143 ;  /* 0x00000098808f7223 */ /* 0x002fc6000000008f */
[----:B------:R-:W1:Y:S01]  /*1560*/  LDS R161, [R126+0x234] ;  /* 0x000234007ea17984 */ /* 0x000e620000000800 */
[----:B--2---:R-:W-:-:S03]  /*1570*/  FFMA R123, R128, R154, R123 ;  /* 0x0000009a807b7223 */ /* 0x004fc6000000007b */
[----:B------:R-:W2:Y:S04]  /*1580*/  LDS R146, [R126+0x2e14] ;  /* 0x002e14007e927984 */ /* 0x000ea80000000800 */
[----:B------:R-:W2:Y:S01]  /*1590*/  LDS R163, [R126+0x264] ;  /* 0x000264007ea37984 */ /* 0x000ea20000000800 */
[----:B---3--:R-:W-:-:S03]  /*15a0*/  FFMA R125, R128, R130, R125 ;  /* 0x00000082807d7223 */ /* 0x008fc6000000007d */
[----:B------:R-:W3:Y:S01]  /*15b0*/  LDS R148, [R126+0x2e44] ;  /* 0x002e44007e947984 */ /* 0x000ee20000000800 */
[----:B----4-:R-:W-:-:S03]  /*15c0*/  FFMA R139, R128, R132, R139 ;  /* 0x00000084808b7223 */ /* 0x010fc6000000008b */
[----:B------:R-:W4:Y:S01]  /*15d0*/  LDS R165, [R126+0x27c] ;  /* 0x00027c007ea57984 */ /* 0x000f220000000800 */
[----:B-----5:R-:W-:-:S03]  /*15e0*/  FFMA R127, R128, R134, R127 ;  /* 0x00000086807f7223 */ /* 0x020fc6000000007f */
[----:B------:R-:W5:Y:S01]  /*15f0*/  LDS R150, [R126+0x2e5c] ;  /* 0x002e5c007e967984 */ /* 0x000f620000000800 */
[----:B------:R-:W-:-:S03]  /*1600*/  FFMA R137, R128, R136, R137 ;  /* 0x0000008880897223 */ /* 0x000fc60000000089 */
[----:B------:R-:W5:Y:S01]  /*1610*/  LDS R152, [R126+0x2ac] ;  /* 0x0002ac007e987984 */ /* 0x000f620000000800 */
[----:B------:R-:W-:-:S03]  /*1620*/  FFMA R129, R128, R138, R129 ;  /* 0x0000008a80817223 */ /* 0x000fc60000000081 */
[----:B------:R-:W5:Y:S01]  /*1630*/  LDS R154, [R126+0x2e8c] ;  /* 0x002e8c007e9a7984 */ /* 0x000f620000000800 */
[C---:B------:R-:W-:Y:S01]  /*1640*/  FFMA R135, R128.reuse, R140, R135 ;  /* 0x0000008c80877223 */ /* 0x040fe20000000087 */
[C---:B------:R-:W-:Y:S02]  /*1650*/  FFMA R131, R128.reuse, R142, R131 ;  /* 0x0000008e80837223 */ /* 0x040fe40000000083 */
[----:B------:R-:W5:Y:S01]  /*1660*/  LDS R130, [R126+0x2c4] ;  /* 0x0002c4007e827984 */ /* 0x000f620000000800 */
[----:B0-----:R-:W-:-:S03]  /*1670*/  FFMA R133, R128, R144, R133 ;  /* 0x0000009080857223 */ /* 0x001fc60000000085 */
[----:B------:R-:W0:Y:S01]  /*1680*/  LDS R132, [R126+0x2f88] ;  /* 0x002f88007e847984 */ /* 0x000e220000000800 */
[----:B-1----:R-:W-:-:S03]  /*1690*/  FFMA R112, R128, R161, R112 ;  /* 0x000000a180707223 */ /* 0x002fc60000000070 */
[----:B------:R-:W1:Y:S01]  /*16a0*/  LDS R134, [R126+0x3c0] ;  /* 0x0003c0007e867984 */ /* 0x000e620000000800 */
[----:B--2---:R-:W-:-:S03]  /*16b0*/  FFMA R111, R128, R146, R111 ;  /* 0x00000092806f7223 */ /* 0x004fc6000000006f */
[----:B------:R-:W2:Y:S01]  /*16c0*/  LDS R161, [R126+0x2ea4] ;  /* 0x002ea4007ea17984 */ /* 0x000ea20000000800 */
[----:B------:R-:W-:-:S03]  /*16d0*/  FFMA R110, R128, R163, R110 ;  /* 0x000000a3806e7223 */ /* 0x000fc6000000006e */
        /* <DEDUP_REMOVED lines=10> */
[----:B------:R-:W5:Y:S04]  /*1780*/  LDS R142, [R126+0x2fe8] ;  /* 0x002fe8007e8e7984 */ /* 0x000f680000000800 */
        /* <DEDUP_REMOVED lines=44> */
[C---:B0-----:R-:W-:Y:S02]  /*1a50*/  FFMA R20, R128.reuse, R136, R20 ;  /* 0x0000008880147223 */ /* 0x041fe40000000014 */
[----:B------:R-:W0:Y:S01]  /*1a60*/  LDS R130, [R126+0x66c] ;  /* 0x00066c007e827984 */ /* 0x000e220000000800 */
[----:B-1----:R-:W-:-:S03]  /*1a70*/  FFMA R71, R128, R138, R71 ;  /* 0x0000008a80477223 */ /* 0x002fc60000000047 */
[----:B------:R-:W1:Y:S01]  /*1a80*/  LDS R161, [R126+0x324c] ;  /* 0x00324c007ea17984 */ /* 0x000e620000000800 */
[----:B--2---:R-:W-:-:S03]  /*1a90*/  FFMA R21, R128, R140, R21 ;  /* 0x0000008c80157223 */ /* 0x004fc60000000015 */
[----:B------:R-:W2:Y:S01]  /*1aa0*/  LDS R163, [R126+0x750] ;  /* 0x000750007ea37984 */ /* 0x000ea20000000800 */
[----:B------:R-:W-:-:S03]  /*1ab0*/  FFMA R72, R128, R142, R72 ;  /* 0x0000008e80487223 */ /* 0x000fc60000000048 */
        /* <DEDUP_REMOVED lines=56> */
[C---:B0-----:R-:W-:Y:S01]  /*1e40*/  FFMA R86, R128.reuse, R165, R86 ;  /* 0x000000a580567223 */ /* 0x041fe20000000056 */
[C---:B-1----:R-:W-:Y:S02]  /*1e50*/  FFMA R36, R128.reuse, R136, R36 ;  /* 0x0000008880247223 */ /* 0x042fe40000000024 */
[----:B------:R-:W0:Y:S01]  /*1e60*/  LDS R156, [R126+0x2cb8] ;  /* 0x002cb8007e9c7984 */ /* 0x000e220000000800 */
[----:B--2---:R-:W-:-:S03]  /*1e70*/  FFMA R87, R128, R138, R87 ;  /* 0x0000008a80577223 */ /* 0x004fc60000000057 */
[----:B------:R-:W1:Y:S01]  /*1e80*/  LDS R130, [R126+0xa14] ;  /* 0x000a14007e827984 */ /* 0x000e620000000800 */
[----:B------:R-:W-:-:S03]  /*1e90*/  FFMA R37, R128, R140, R37 ;  /* 0x0000008c80257223 */ /* 0x000fc60000000025 */
        /* <DEDUP_REMOVED lines=28> */
[C---:B----4-:R-:W-:Y:S01]  /*2060*/  FFMA R94, R128.reuse, R165, R94 ;  /* 0x000000a5805e7223 */ /* 0x050fe2000000005e */
[C---:B-----5:R-:W-:Y:S02]  /*2070*/  FFMA R44, R128.reuse, R136, R44 ;  /* 0x00000088802c7223 */ /* 0x060fe4000000002c */
        /* <DEDUP_REMOVED lines=18> */
[----:B------:R-:W3:Y:S04]  /*21a0*/  LDS R142, [R126+0x390c] ;  /* 0x00390c007e8e7984 */ /* 0x000ee80000000800 */
        /* <DEDUP_REMOVED lines=13> */
[C---:B--2---:R-:W-:Y:S01]  /*2280*/  FFMA R52, R128.reuse, R136, R52 ;  /* 0x0000008880347223 */ /* 0x044fe20000000034 */
[C---:B------:R-:W-:Y:S01]  /*2290*/  FFMA R103, R128.reuse, R138, R103 ;  /* 0x0000008a80677223 */ /* 0x040fe20000000067 */
[C---:B------:R-:W-:Y:S01]  /*22a0*/  FFMA R53, R128.reuse, R140, R53 ;  /* 0x0000008c80357223 */ /* 0x040fe20000000035 */
[C---:B---3--:R-:W-:Y:S01]  /*22b0*/  FFMA R104, R128.reuse, R142, R104 ;  /* 0x0000008e80687223 */ /* 0x048fe20000000068 */
[C---:B------:R-:W-:Y:S01]  /*22c0*/  FFMA R54, R128.reuse, R144, R54 ;  /* 0x0000009080367223 */ /* 0x040fe20000000036 */
[C---:B----4-:R-:W-:Y:S01]  /*22d0*/  FFMA R105, R128.reuse, R146, R105 ;  /* 0x0000009280697223 */ /* 0x050fe20000000069 */
[C---:B-----5:R-:W-:Y:S01]  /*22e0*/  FFMA R55, R128.reuse, R148, R55 ;  /* 0x0000009480377223 */ /* 0x060fe20000000037 */
[C---:B------:R-:W-:Y:S01]  /*22f0*/  FFMA R106, R128.reuse, R150, R106 ;  /* 0x00000096806a7223 */ /* 0x040fe2000000006a */
[C---:B------:R-:W-:Y:S01]  /*2300*/  FFMA R56, R128.reuse, R152, R56 ;  /* 0x0000009880387223 */ /* 0x040fe20000000038 */
[C---:B0-----:R-:W-:Y:S01]  /*2310*/  FFMA R107, R128.reuse, R154, R107 ;  /* 0x0000009a806b7223 */ /* 0x041fe2000000006b */
[----:B-1----:R-:W-:Y:S01]  /*2320*/  FFMA R57, R128, R156, R57 ;  /* 0x0000009c80397223 */ /* 0x002fe20000000039 */
[----:B------:R-:W-:Y:S06]  /*2330*/  @P0 BRA `(.L_x_10) ;  /* 0xffffffec00e00947 */ /* 0x000fec000383ffff */
[----:B------:R-:W-:-:S04]  /*2340*/  IADD3 R124, PT, PT, R124, 0x1, RZ ;  /* 0x000000017c7c7810 */ /* 0x000fc80007ffe0ff */
[----:B------:R-:W-:-:S13]  /*2350*/  ISETP.NE.AND P0, PT, R124, 0x7, PT ;  /* 0x000000077c00780c */ /* 0x000fda0003f05270 */
[----:B------:R-:W-:Y:S05]  /*2360*/  @P0 BRA `(.L_x_11) ;  /* 0xffffffec00a40947 */ /* 0x000fea000383ffff */
[----:B------:R-:W-:-:S04]  /*2370*/  IADD3 R4, PT, PT, R4, 0x1, RZ ;  /* 0x0000000104047810 */ /* 0x000fc80007ffe0ff */
[----:B------:R-:W-:-:S13]  /*2380*/  ISETP.NE.AND P0, PT, R4, 0x7, PT ;  /* 0x000000070400780c */ /* 0x000fda0003f05270 */
[----:B------:R-:W-:Y:S05]  /*2390*/  @P0 BRA `(.L_x_12) ;  /* 0xffffffe000c40947 */ /* 0x000fea000383ffff */
[----:B------:R-:W-:-:S04]  /*23a0*/  IADD3 R7, PT, PT, R7, 0x1, RZ ;  /* 0x0000000107077810 */ /* 0x000fc80007ffe0ff */
[----:B------:R-:W-:-:S13]  /*23b0*/  ISETP.NE.AND P0, PT, R7, 0x3, PT ;  /* 0x000000030700780c */ /* 0x000fda0003f05270 */
[----:B------:R-:W-:Y:S05]  /*23c0*/  @P0 BRA `(.L_x_13) ;  /* 0xffffffe000b40947 */ /* 0x000fea000383ffff */
[----:B------:R-:W0:Y:S01]  /*23d0*/  S2R R118, SR_CTAID.X ;  /* 0x0000000000767919 */ /* 0x000e220000002500 */
[----:B------:R-:W1:Y:S08]  /*23e0*/  LDC.64 R4, c[0x0][0x398] ;  /* 0x0000e600ff047b82 */ /* 0x000e700000000a00 */
[----:B------:R-:W2:Y:S01]  /*23f0*/  LDC.64 R2, c[0x0][0x3a0] ;  /* 0x0000e800ff027b82 */ /* 0x000ea20000000a00 */
[----:B0-----:R-:W-:-:S05]  /*2400*/  IMAD.SHL.U32 R6, R118, 0x20, RZ ;  /* 0x0000002076067824 */ /* 0x001fca00078e00ff */
[----:B------:R-:W-:-:S04]  /*2410*/  LOP3.LUT R159, R6, 0x20, RZ, 0xc0, !PT ;  /* 0x00000020069f7812 */ /* 0x000fc800078ec0ff */
[----:B------:R-:W-:-:S05]  /*2420*/  LOP3.LUT R7, R159, 0x1f, R122, 0xf8, !PT ;  /* 0x0000001f9f077812 */ /* 0x000fca00078ef87a */
[----:B-1----:R-:W-:-:S04]  /*2430*/  IMAD.WIDE.U32 R4, R7, 0x4, R4 ;  /* 0x0000000407047825 */ /* 0x002fc800078e0004 */
[----:B--2---:R-:W-:Y:S02]  /*2440*/  IMAD.WIDE.U32 R2, R7, 0x4, R2 ;  /* 0x0000000407027825 */ /* 0x004fe400078e0002 */
[----:B------:R-:W2:Y:S01]  /*2450*/  LDG.E.CONSTANT R5, desc[UR8][R4.64] ;  /* 0x0000000804057981 */ /* 0x000ea2000c1e9900 */
[----:B------:R-:W0:Y:S03]  /*2460*/  LDC.64 R6, c[0x0][0x390] ;  /* 0x0000e400ff067b82 */ /* 0x000e260000000a00 */
[----:B------:R-:W2:Y:S01]  /*2470*/  LDG.E.CONSTANT R2, desc[UR8][R2.64] ;  /* 0x0000000802027981 */ /* 0x000ea2000c1e9900 */
[----:B------:R-:W-:Y:S01]  /*2480*/  IMAD R157, R120, 0x48000, R157 ;  /* 0x00048000789d7824 */ /* 0x000fe200078e029d */
[----:B------:R-:W-:-:S03]  /*2490*/  SHF.L.U32 R114, R114, 0x8, RZ ;  /* 0x0000000872727819 */ /* 0x000fc600000006ff */
[----:B------:R-:W-:Y:S01]  /*24a0*/  IMAD R157, R116, 0x1b0000, R157 ;  /* 0x001b0000749d7824 */ /* 0x000fe200078e029d */
[----:B------:R-:W-:Y:S02]  /*24b0*/  LOP3.LUT R114, R114, 0xf800, RZ, 0xc0, !PT ;  /* 0x0000f80072727812 */ /* 0x000fe400078ec0ff */
[----:B------:R-:W-:Y:S02]  /*24c0*/  SHF.L.U32 R116, R118, 0x6, RZ ;  /* 0x0000000676747819 */ /* 0x000fe400000006ff */
[----:B------:R-:W-:Y:S02]  /*24d0*/  IADD3 R157, PT, PT, R114, R157, R159 ;  /* 0x0000009d729d7210 */ /* 0x000fe40007ffe09f */
[----:B------:R-:W-:-:S04]  /*24e0*/  LOP3.LUT R116, R116, 0x180, RZ, 0xc0, !PT ;  /* 0x0000018074747812 */ /* 0x000fc800078ec0ff */
[----:B------:R-:W-:-:S05]  /*24f0*/  IADD3 R157, PT, PT, R116, R157, RZ ;  /* 0x0000009d749d7210 */ /* 0x000fca0007ffe0ff */
[----:B0-----:R-:W-:-:S04]  /*2500*/  IMAD.WIDE.U32 R6, R157, 0x4, R6 ;  /* 0x000000049d067825 */ /* 0x001fc800078e0006 */
[-CC-:B--2---:R-:W-:Y:S01]  /*2510*/  FFMA R3, R153, R5.reuse, R2.reuse ;  /* 0x0000000599037223 */ /* 0x184fe20000000002 */
[-CC-:B------:R-:W-:Y:S01]  /*2520*/  FFMA R118, R149, R5.reuse, R2.reuse ;  /* 0x0000000595767223 */ /* 0x180fe20000000002 */
        /* <DEDUP_REMOVED lines=125> */
[----:B------:R-:W-:Y:S01]  /*2d00*/  FFMA R2, R108, R5, R2 ;  /* 0x000000056c027223 */ /* 0x000fe20000000002 */
[----:B------:R-:W-:-:S02]  /*2d10*/  FMNMX R3, RZ, R3, !PT ;  /* 0x00000003ff037209 */ /* 0x000fc40007800000 */
[----:B------:R-:W-:Y:S02]  /*2d20*/  FMNMX R5, RZ, R118, !PT ;  /* 0x00000076ff057209 */ /* 0x000fe40007800000 */
[----:B------:R-:W-:Y:S01]  /*2d30*/  FMNMX R9, RZ, R9, !PT ;  /* 0x00000009ff097209 */ /* 0x000fe20007800000 */
[----:B------:R0:W-:Y:S01]  /*2d40*/  STG.E desc[UR8][R6.64+0x360000], R3 ;  /* 0x3600000306007986 */ /* 0x0001e2000c101908 */
[----:B------:R-:W-:Y:S02]  /*2d50*/  FMNMX R11, RZ, R11, !PT ;  /* 0x0000000bff0b7209 */ /* 0x000fe40007800000 */
[----:B------:R-:W-:Y:S01]  /*2d60*/  FMNMX R13, RZ, R13, !PT ;  /* 0x0000000dff0d7209 */ /* 0x000fe20007800000 */
[----:B------:R1:W-:Y:S01]  /*2d70*/  STG.E desc[UR8][R6.64+0x360800], R5 ;  /* 0x3608000506007986 */ /* 0x0003e2000c101908 */
[----:B------:R-:W-:Y:S02]  /*2d80*/  FMNMX R15, RZ, R15, !PT ;  /* 0x0000000fff0f7209 */ /* 0x000fe40007800000 */
[----:B------:R-:W-:Y:S01]  /*2d90*/  FMNMX R119, RZ, R119, !PT ;  /* 0x00000077ff777209 */ /* 0x000fe20007800000 */
[----:B------:R2:W-:Y:S01]  /*2da0*/  STG.E desc[UR8][R6.64+0x25900], R9 ;  /* 0x0259000906007986 */ /* 0x0005e2000c101908 */
[----:B------:R-:W-:-:S02]  /*2db0*/  FMNMX R115, RZ, R115, !PT ;  /* 0x00000073ff737209 */ /* 0x000fc40007800000 */
[----:B------:R-:W-:Y:S01]  /*2dc0*/  FMNMX R117, RZ, R117, !PT ;  /* 0x00000075ff757209 */ /* 0x000fe20007800000 */
[----:B------:R3:W-:Y:S01]  /*2dd0*/  STG.E desc[UR8][R6.64+0x48100], R11 ;  /* 0x0481000b06007986 */ /* 0x0007e2000c101908 */
[----:B0-----:R-:W-:Y:S02]  /*2de0*/  FMNMX R3, RZ, R114, !PT ;  /* 0x00000072ff037209 */ /* 0x001fe40007800000 */
[----:B------:R-:W-:Y:S01]  /*2df0*/  FMNMX R113, RZ, R113, !PT ;  /* 0x00000071ff717209 */ /* 0x000fe20007800000 */
[----:B------:R0:W-:Y:S01]  /*2e00*/  STG.E desc[UR8][R6.64+0x48900], R13 ;  /* 0x0489000d06007986 */ /* 0x0001e2000c101908 */
[----:B-1----:R-:W-:Y:S02]  /*2e10*/  FMNMX R5, RZ, R124, !PT ;  /* 0x0000007cff057209 */ /* 0x002fe40007800000 */
[----:B------:R-:W-:Y:S01]  /*2e20*/  FMNMX R133, RZ, R4, !PT ;  /* 0x00000004ff857209 */ /* 0x000fe20007800000 */
[----:B------:R1:W-:Y:S01]  /*2e30*/  STG.E desc[UR8][R6.64+0x1000], R3 ;  /* 0x0010000306007986 */ /* 0x0003e2000c101908 */
[----:B--2---:R-:W-:-:S02]  /*2e40*/  FMNMX R9, RZ, R14, !PT ;  /* 0x0000000eff097209 */ /* 0x004fc40007800000 */
[----:B------:R-:W-:Y:S01]  /*2e50*/  FMNMX R109, RZ, R109, !PT ;  /* 0x0000006dff6d7209 */ /* 0x000fe20007800000 */
[----:B------:R2:W-:Y:S01]  /*2e60*/  STG.E desc[UR8][R6.64+0x361800], R5 ;  /* 0x3618000506007986 */ /* 0x0005e2000c101908 */
[----:B---3--:R-:W-:Y:S02]  /*2e70*/  FMNMX R11, RZ, R16, !PT ;  /* 0x00000010ff0b7209 */ /* 0x008fe40007800000 */
[----:B------:R-:W-:Y:S01]  /*2e80*/  FMNMX R59, RZ, R59, !PT ;  /* 0x0000003bff3b7209 */ /* 0x000fe20007800000 */
[----:B------:R3:W-:Y:S01]  /*2e90*/  STG.E desc[UR8][R6.64+0x49000], R9 ;  /* 0x0490000906007986 */ /* 0x0007e2000c101908 */
[----:B0-----:R-:W-:Y:S02]  /*2ea0*/  FMNMX R13, RZ, R20, !PT ;  /* 0x00000014ff0d7209 */ /* 0x001fe40007800000 */
[----:B------:R-:W-:Y:S01]  /*2eb0*/  FMNMX R135, RZ, R120, !PT ;  /* 0x00000078ff877209 */ /* 0x000fe20007800000 */
[----:B------:R0:W-:Y:S01]  /*2ec0*/  STG.E desc[UR8][R6.64+0x49800], R11 ;  /* 0x0498000b06007986 */ /* 0x0001e2000c101908 */
[----:B-1----:R-:W-:-:S02]  /*2ed0*/  FMNMX R3, RZ, R130, !PT ;  /* 0x00000082ff037209 */ /* 0x002fc40007800000 */
[----:B------:R-:W-:Y:S01]  /*2ee0*/  FMNMX R137, RZ, R116, !PT ;  /* 0x00000074ff897209 */ /* 0x000fe20007800000 */
[----:B------:R1:W-:Y:S01]  /*2ef0*/  STG.E desc[UR8][R6.64+0x6c800], R13 ;  /* 0x06c8000d06007986 */ /* 0x0003e2000c101908 */
[----:B--2---:R-:W-:Y:S02]  /*2f00*/  FMNMX R5, RZ, R110, !PT ;  /* 0x0000006eff057209 */ /* 0x004fe40007800000 */
[----:B------:R-:W-:Y:S01]  /*2f10*/  FMNMX R121, RZ, R121, !PT ;  /* 0x00000079ff797209 */ /* 0x000fe20007800000 */
[----:B------:R2:W-:Y:S01]  /*2f20*/  STG.E desc[UR8][R6.64+0x384100], R3 ;  /* 0x3841000306007986 */ /* 0x0005e2000c101908 */
[----:B---3--:R-:W-:Y:S02]  /*2f30*/  FMNMX R9, RZ, R70, !PT ;  /* 0x00000046ff097209 */ /* 0x008fe40007800000 */
[----:B------:R-:W-:Y:S01]  /*2f40*/  FMNMX R123, RZ, R123, !PT ;  /* 0x0000007bff7b7209 */ /* 0x000fe20007800000 */
[----:B------:R3:W-:Y:S01]  /*2f50*/  STG.E desc[UR8][R6.64+0x25000], R5 ;  /* 0x0250000506007986 */ /* 0x0007e2000c101908 */
[----:B0-----:R-:W-:-:S02]  /*2f60*/  FMNMX R11, RZ, R22, !PT ;  /* 0x00000016ff0b7209 */ /* 0x001fc40007800000 */
[----:B------:R-:W-:Y:S01]  /*2f70*/  FMNMX R125, RZ, R125, !PT ;  /* 0x0000007dff7d7209 */ /* 0x000fe20007800000 */
[----:B------:R0:W-:Y:S01]  /*2f80*/  STG.E desc[UR8][R6.64+0x3cc100], R9 ;  /* 0x3cc1000906007986 */ /* 0x0001e2000c101908 */
[----:B-1----:R-:W-:Y:S02]  /*2f90*/  FMNMX R13, RZ, R78, !PT ;  /* 0x0000004eff0d7209 */ /* 0x002fe40007800000 */
[----:B------:R-:W-:Y:S01]  /*2fa0*/  FMNMX R127, RZ, R127, !PT ;  /* 0x0000007fff7f7209 */ /* 0x000fe20007800000 */
[----:B------:R1:W-:Y:S01]  /*2fb0*/  STG.E desc[UR8][R6.64+0x6d000], R11 ;  /* 0x06d0000b06007986 */ /* 0x0003e2000c101908 */
[----:B--2---:R-:W-:Y:S02]  /*2fc0*/  FMNMX R3, RZ, R8, !PT ;  /* 0x00000008ff037209 */ /* 0x004fe40007800000 */
[----:B------:R-:W-:Y:S01]  /*2fd0*/  FMNMX R129, RZ, R129, !PT ;  /* 0x00000081ff817209 */ /* 0x000fe20007800000 */
[----:B------:R2:W-:Y:S01]  /*2fe0*/  STG.E desc[UR8][R6.64+0x49100], R15 ;  /* 0x0491000f06007986 */ /* 0x0005e2000c101908 */
[----:B---3--:R-:W-:-:S02]  /*2ff0*/  FMNMX R5, RZ, R62, !PT ;  /* 0x0000003eff057209 */ /* 0x008fc40007800000 */
        /* <DEDUP_REMOVED lines=124> */
[----:B------:R-:W-:Y:S01]  /*37c0*/  STG.E desc[UR8][R6.64+0x439100], R13 ;  /* 0x4391000d06007986 */ /* 0x000fe2000c101908 */
        /* <DEDUP_REMOVED lines=9> */
[----:B------:R-:W-:-:S02]  /*3860*/  FMNMX R107, RZ, R107, !PT ;  /* 0x0000006bff6b7209 */ /* 0x000fc40007800000 */
[----:B------:R-:W-:Y:S01]  /*3870*/  FMNMX R57, RZ, R57, !PT ;  /* 0x00000039ff397209 */ /* 0x000fe20007800000 */
[----:B------:R3:W-:Y:S01]  /*3880*/  STG.E desc[UR8][R6.64+0xfc800], R11 ;  /* 0x0fc8000b06007986 */ /* 0x0007e2000c101908 */
[----:B0-----:R-:W-:Y:S02]  /*3890*/  FMNMX R3, RZ, R104, !PT ;  /* 0x00000068ff037209 */ /* 0x001fe40007800000 */
[----:B------:R-:W-:Y:S01]  /*38a0*/  FMNMX R13, RZ, R2, !PT ;  /* 0x00000002ff0d7209 */ /* 0x000fe20007800000 */
[----:B------:R-:W-:Y:S01]  /*38b0*/  STG.E desc[UR8][R6.64+0x100], R135 ;  /* 0x0001008706007986 */ /* 0x000fe2000c101908 */
[----:B-1----:R-:W-:Y:S02]  /*38c0*/  FMNMX R9, RZ, R54, !PT ;  /* 0x00000036ff097209 */ /* 0x002fe40007800000 */
[----:B--2---:R-:W-:Y:S01]  /*38d0*/  FMNMX R5, RZ, R106, !PT ;  /* 0x0000006aff057209 */ /* 0x004fe20007800000 */
[----:B------:R-:W-:Y:S01]  /*38e0*/  STG.E desc[UR8][R6.64+0x360900], R137 ;  /* 0x3609008906007986 */ /* 0x000fe2000c101908 */
[----:B---3--:R-:W-:-:S03]  /*38f0*/  FMNMX R11, RZ, R56, !PT ;  /* 0x00000038ff0b7209 */ /* 0x008fc60007800000 */
[----:B------:R-:W-:Y:S04]  /*3900*/  STG.E desc[UR8][R6.64+0x1100], R121 ;  /* 0x0011007906007986 */ /* 0x000fe8000c101908 */
        /* <DEDUP_REMOVED lines=63> */
[----:B------:R-:W-:Y:S01]  /*3d00*/  STG.E desc[UR8][R6.64+0x45d900], R13 ;  /* 0x45d9000d06007986 */ /* 0x000fe2000c101908 */
[----:B------:R-:W-:Y:S05]  /*3d10*/  EXIT ;  /* 0x000000000000794d */ /* 0x000fea0003800000 */
.L_x_14:
[----:B------:R-:W-:-:S00]  /*3d20*/  BRA `(.L_x_14) ;  /* 0xfffffffc00fc7947 */ /* 0x000fc0000383ffff */
[----:B------:R-:W-:-:S00]  /*3d30*/  NOP ;  /* 0x0000000000007918 */ /* 0x000fc00000000000 */
        /* <DEDUP_REMOVED lines=12> */
.L_x_15:


//--------------------- .nv.shared.my_kernel_kernel0 --------------------------
	.section	.nv.shared.my_kernel_kernel0,"aw",@nobits
	.sectionflags	@""
	.align	4
.nv.shared.my_kernel_kernel0:
	.zero		26176


//--------------------- .nv.shared.reserved.0     --------------------------
	.section	.nv.shared.reserved.0,"aw",@nobits
	.weak		__nv_reservedSMEM_offset_0_alias
	.size		__nv_reservedSMEM_offset_0_alias, 0, 64
	.other		__nv_reservedSMEM_offset_0_alias,@"STO_CUDA_RESERVED_SHARED STV_DEFAULT"
__nv_reservedSMEM_offset_0_alias:
	.zero		0
	.zero		64


//--------------------- .nv.constant0.my_kernel_kernel0 --------------------------
	.section	.nv.constant0.my_kernel_kernel0,"a",@progbits
	.sectionflags	@""
	.align	4
.nv.constant0.my_kernel_kernel0:
	.zero		936


//--------------------- SYMBOLS --------------------------

	.type		.nv.reservedSmem.offset0,@object
	.size		.nv.reservedSmem.offset0,0x4
	.type		.nv.reservedSmem.cap,@object
	.size		.nv.reservedSmem.cap,0x4
